//
// Generated by NVIDIA NVVM Compiler
//
// Compiler Build ID: CL-36424714
// Cuda compilation tools, release 13.0, V13.0.88
// Based on NVVM 20.0.0
//

.version 9.0
.target sm_100
.address_size 64

	// .globl	clear_buffers
// _ZZ14twin_sum_wheelE5s_sum has been demoted
// _ZZ14twin_sum_wheelE5s_cnt has been demoted
// _ZZ20reduce_block_resultsE5s_sum has been demoted
// _ZZ20reduce_block_resultsE5s_cnt has been demoted
.extern .shared .align 16 .b8 s_res[];

.visible .entry clear_buffers(
	.param .u64 .ptr .align 1 clear_buffers_param_0,
	.param .u64 .ptr .align 1 clear_buffers_param_1,
	.param .u32 clear_buffers_param_2
)
{
	.reg .pred 	%p<3>;
	.reg .b32 	%r<11>;
	.reg .b64 	%rd<9>;

	ld.param.u64 	%rd3, [clear_buffers_param_0];
	ld.param.u64 	%rd4, [clear_buffers_param_1];
	ld.param.u32 	%r6, [clear_buffers_param_2];
	mov.u32 	%r7, %ctaid.x;
	mov.u32 	%r1, %ntid.x;
	mov.u32 	%r8, %tid.x;
	mad.lo.s32 	%r10, %r7, %r1, %r8;
	setp.ge.u32 	%p1, %r10, %r6;
	@%p1 bra 	$L__BB0_3;
	mov.u32 	%r9, %nctaid.x;
	mul.lo.s32 	%r3, %r1, %r9;
	cvta.to.global.u64 	%rd1, %rd3;
	cvta.to.global.u64 	%rd2, %rd4;
$L__BB0_2:
	mul.wide.u32 	%rd5, %r10, 8;
	add.s64 	%rd6, %rd1, %rd5;
	mov.b64 	%rd7, 0;
	st.global.u64 	[%rd6], %rd7;
	add.s64 	%rd8, %rd2, %rd5;
	st.global.u64 	[%rd8], %rd7;
	add.s32 	%r10, %r10, %r3;
	setp.lt.u32 	%p2, %r10, %r6;
	@%p2 bra 	$L__BB0_2;
$L__BB0_3:
	ret;

}
	// .globl	sieve_wheel_primes
.visible .entry sieve_wheel_primes(
	.param .u64 sieve_wheel_primes_param_0,
	.param .u64 sieve_wheel_primes_param_1,
	.param .u32 sieve_wheel_primes_param_2,
	.param .u64 .ptr .align 1 sieve_wheel_primes_param_3,
	.param .u32 sieve_wheel_primes_param_4,
	.param .u64 .ptr .align 1 sieve_wheel_primes_param_5,
	.param .u64 .ptr .align 1 sieve_wheel_primes_param_6,
	.param .u32 sieve_wheel_primes_param_7,
	.param .u64 .ptr .align 1 sieve_wheel_primes_param_8,
	.param .u64 .ptr .align 1 sieve_wheel_primes_param_9
)
{
	.reg .pred 	%p<37>;
	.reg .b32 	%r<96>;
	.reg .b64 	%rd<154>;

	ld.param.u64 	%rd68, [sieve_wheel_primes_param_0];
	ld.param.u64 	%rd69, [sieve_wheel_primes_param_1];
	ld.param.u32 	%r23, [sieve_wheel_primes_param_2];
	ld.param.u64 	%rd72, [sieve_wheel_primes_param_3];
	ld.param.u32 	%r24, [sieve_wheel_primes_param_4];
	ld.param.u64 	%rd70, [sieve_wheel_primes_param_5];
	ld.param.u64 	%rd71, [sieve_wheel_primes_param_6];
	ld.param.u32 	%r25, [sieve_wheel_primes_param_7];
	ld.param.u64 	%rd73, [sieve_wheel_primes_param_8];
	ld.param.u64 	%rd74, [sieve_wheel_primes_param_9];
	cvta.to.global.u64 	%rd1, %rd72;
	cvta.to.global.u64 	%rd2, %rd74;
	cvta.to.global.u64 	%rd3, %rd73;
	mov.u32 	%r1, %tid.x;
	setp.ge.s32 	%p3, %r1, %r24;
	@%p3 bra 	$L__BB1_7;
	mov.u32 	%r2, %ntid.x;
	add.s32 	%r26, %r1, %r2;
	max.u32 	%r27, %r24, %r26;
	setp.lt.u32 	%p4, %r26, %r24;
	selp.u32 	%r28, 1, 0, %p4;
	add.s32 	%r29, %r26, %r28;
	sub.s32 	%r30, %r27, %r29;
	div.u32 	%r31, %r30, %r2;
	add.s32 	%r3, %r31, %r28;
	and.b32  	%r32, %r3, 3;
	setp.eq.s32 	%p5, %r32, 3;
	mov.u32 	%r91, %r1;
	@%p5 bra 	$L__BB1_4;
	add.s32 	%r33, %r3, 1;
	and.b32  	%r34, %r33, 3;
	shl.b32 	%r35, %r1, 2;
	mov.u32 	%r36, s_res;
	add.s32 	%r89, %r36, %r35;
	shl.b32 	%r5, %r2, 2;
	mul.wide.u32 	%rd75, %r1, 4;
	add.s64 	%rd133, %rd1, %rd75;
	mul.wide.u32 	%rd5, %r2, 4;
	neg.s32 	%r88, %r34;
	mad.lo.s32 	%r91, %r2, %r34, %r1;
$L__BB1_3:
	.pragma "nounroll";
	ld.global.nc.u32 	%r37, [%rd133];
	st.shared.u32 	[%r89], %r37;
	add.s32 	%r89, %r89, %r5;
	add.s64 	%rd133, %rd133, %rd5;
	add.s32 	%r88, %r88, 1;
	setp.ne.s32 	%p6, %r88, 0;
	@%p6 bra 	$L__BB1_3;
$L__BB1_4:
	setp.lt.u32 	%p7, %r3, 3;
	@%p7 bra 	$L__BB1_7;
	mov.u32 	%r40, s_res;
	shl.b32 	%r44, %r2, 2;
$L__BB1_6:
	mul.wide.u32 	%rd76, %r91, 4;
	add.s64 	%rd77, %rd1, %rd76;
	ld.global.nc.u32 	%r38, [%rd77];
	shl.b32 	%r39, %r91, 2;
	add.s32 	%r41, %r40, %r39;
	st.shared.u32 	[%r41], %r38;
	add.s32 	%r42, %r91, %r2;
	mul.wide.u32 	%rd78, %r42, 4;
	add.s64 	%rd79, %rd1, %rd78;
	ld.global.nc.u32 	%r43, [%rd79];
	add.s32 	%r45, %r41, %r44;
	st.shared.u32 	[%r45], %r43;
	add.s32 	%r46, %r42, %r2;
	mul.wide.u32 	%rd80, %r46, 4;
	add.s64 	%rd81, %rd1, %rd80;
	ld.global.nc.u32 	%r47, [%rd81];
	add.s32 	%r48, %r45, %r44;
	st.shared.u32 	[%r48], %r47;
	add.s32 	%r49, %r46, %r2;
	mul.wide.u32 	%rd82, %r49, 4;
	add.s64 	%rd83, %rd1, %rd82;
	ld.global.nc.u32 	%r50, [%rd83];
	add.s32 	%r51, %r48, %r44;
	st.shared.u32 	[%r51], %r50;
	add.s32 	%r91, %r49, %r2;
	setp.lt.s32 	%p8, %r91, %r24;
	@%p8 bra 	$L__BB1_6;
$L__BB1_7:
	bar.sync 	0;
	cvt.s64.s32 	%rd8, %r24;
	mul.wide.s32 	%rd9, %r25, %r24;
	mov.u32 	%r52, %ctaid.x;
	mov.u32 	%r53, %ntid.x;
	cvt.u64.u32 	%rd10, %r53;
	mul.wide.u32 	%rd84, %r52, %r53;
	cvt.u64.u32 	%rd85, %r1;
	add.s64 	%rd134, %rd84, %rd85;
	setp.ge.u64 	%p9, %rd134, %rd9;
	@%p9 bra 	$L__BB1_49;
	add.s64 	%rd12, %rd69, %rd68;
	cvt.u64.u32 	%rd13, %r23;
	cvta.to.global.u64 	%rd14, %rd70;
	cvta.to.global.u64 	%rd15, %rd71;
	mov.u32 	%r54, %nctaid.x;
	cvt.u64.u32 	%rd86, %r54;
	mul.lo.s64 	%rd16, %rd10, %rd86;
	cvt.u32.u64 	%r55, %rd8;
$L__BB1_9:
	or.b64  	%rd87, %rd134, %rd8;
	and.b64  	%rd88, %rd87, -4294967296;
	setp.ne.s64 	%p10, %rd88, 0;
	@%p10 bra 	$L__BB1_11;
	cvt.u32.u64 	%r56, %rd134;
	div.u32 	%r57, %r56, %r55;
	mul.lo.s32 	%r58, %r57, %r55;
	sub.s32 	%r59, %r56, %r58;
	cvt.u64.u32 	%rd135, %r57;
	cvt.u64.u32 	%rd136, %r59;
	bra.uni 	$L__BB1_12;
$L__BB1_11:
	div.u64 	%rd135, %rd134, %rd8;
	mul.lo.s64 	%rd89, %rd135, %rd8;
	sub.s64 	%rd136, %rd134, %rd89;
$L__BB1_12:
	shl.b64 	%rd90, %rd135, 2;
	and.b64  	%rd91, %rd90, 17179869180;
	add.s64 	%rd92, %rd14, %rd91;
	ld.global.nc.u32 	%r60, [%rd92];
	add.s64 	%rd93, %rd15, %rd91;
	ld.global.nc.u32 	%r15, [%rd93];
	cvt.u32.u64 	%r61, %rd136;
	shl.b32 	%r62, %r61, 2;
	mov.u32 	%r63, s_res;
	add.s32 	%r64, %r63, %r62;
	ld.shared.u32 	%r16, [%r64];
	cvt.u64.u32 	%rd24, %r16;
	cvt.u64.u32 	%rd25, %r60;
	mul.wide.u32 	%rd26, %r60, %r60;
	rem.u32 	%r65, %r16, %r60;
	sub.s32 	%r66, %r60, %r65;
	rem.u32 	%r67, %r66, %r60;
	mul.wide.u32 	%rd27, %r67, %r15;
	and.b64  	%rd94, %rd27, -4294967296;
	setp.ne.s64 	%p11, %rd94, 0;
	@%p11 bra 	$L__BB1_14;
	cvt.u32.u64 	%r68, %rd25;
	cvt.u32.u64 	%r69, %rd27;
	rem.u32 	%r70, %r69, %r68;
	cvt.u64.u32 	%rd137, %r70;
	bra.uni 	$L__BB1_15;
$L__BB1_14:
	rem.u64 	%rd137, %rd27, %rd25;
$L__BB1_15:
	and.b64  	%rd95, %rd68, -4294967296;
	setp.ne.s64 	%p12, %rd95, 0;
	@%p12 bra 	$L__BB1_17;
	cvt.u32.u64 	%r71, %rd25;
	cvt.u32.u64 	%r72, %rd68;
	rem.u32 	%r73, %r72, %r71;
	cvt.u64.u32 	%rd138, %r73;
	bra.uni 	$L__BB1_18;
$L__BB1_17:
	rem.u64 	%rd138, %rd68, %rd25;
$L__BB1_18:
	setp.gt.u64 	%p13, %rd138, %rd137;
	selp.b64 	%rd96, %rd25, 0, %p13;
	add.s64 	%rd97, %rd137, %rd68;
	sub.s64 	%rd98, %rd97, %rd138;
	add.s64 	%rd140, %rd98, %rd96;
	setp.ge.u64 	%p14, %rd140, %rd12;
	@%p14 bra 	$L__BB1_21;
$L__BB1_19:
	mad.lo.s64 	%rd99, %rd140, %rd13, %rd24;
	setp.ge.u64 	%p15, %rd99, %rd26;
	@%p15 bra 	$L__BB1_21;
	add.s64 	%rd140, %rd140, %rd25;
	setp.lt.u64 	%p16, %rd140, %rd12;
	@%p16 bra 	$L__BB1_19;
$L__BB1_21:
	setp.ge.u64 	%p17, %rd140, %rd12;
	mov.b64 	%rd144, 0;
	mov.u64 	%rd143, %rd144;
	@%p17 bra 	$L__BB1_29;
	and.b64  	%rd102, %rd136, 4294967295;
	mul.lo.s64 	%rd38, %rd102, %rd69;
	mov.b32 	%r93, 0;
	mov.b64 	%rd143, 0;
	mov.pred 	%p35, -1;
$L__BB1_23:
	mov.u32 	%r17, %r93;
	mov.u64 	%rd40, %rd143;
	sub.s64 	%rd103, %rd140, %rd68;
	add.s64 	%rd104, %rd103, %rd38;
	shr.u64 	%rd105, %rd104, 6;
	cvt.u32.u64 	%r93, %rd105;
	cvt.u32.u64 	%r75, %rd104;
	and.b32  	%r76, %r75, 63;
	mov.b64 	%rd106, 1;
	shl.b64 	%rd143, %rd106, %r76;
	@%p35 bra 	$L__BB1_27;
	setp.ne.s32 	%p19, %r17, %r93;
	@%p19 bra 	$L__BB1_26;
	or.b64  	%rd143, %rd143, %rd40;
	mov.u32 	%r93, %r17;
	bra.uni 	$L__BB1_27;
$L__BB1_26:
	mul.wide.u32 	%rd107, %r17, 8;
	add.s64 	%rd108, %rd3, %rd107;
	atom.global.or.b64 	%rd109, [%rd108], %rd40;
$L__BB1_27:
	add.s64 	%rd140, %rd140, %rd25;
	setp.lt.u64 	%p21, %rd140, %rd12;
	mov.pred 	%p35, 0;
	@%p21 bra 	$L__BB1_23;
	cvt.u64.u32 	%rd144, %r93;
$L__BB1_29:
	@%p17 bra 	$L__BB1_31;
	shl.b64 	%rd110, %rd144, 3;
	add.s64 	%rd111, %rd3, %rd110;
	atom.global.or.b64 	%rd112, [%rd111], %rd143;
$L__BB1_31:
	cvt.u32.u64 	%r77, %rd25;
	add.s32 	%r78, %r16, 2;
	rem.u32 	%r79, %r78, %r77;
	sub.s32 	%r80, %r77, %r79;
	rem.u32 	%r81, %r80, %r77;
	mul.wide.u32 	%rd48, %r81, %r15;
	and.b64  	%rd113, %rd48, -4294967296;
	setp.ne.s64 	%p23, %rd113, 0;
	@%p23 bra 	$L__BB1_33;
	cvt.u32.u64 	%r83, %rd48;
	rem.u32 	%r84, %r83, %r77;
	cvt.u64.u32 	%rd146, %r84;
	bra.uni 	$L__BB1_34;
$L__BB1_33:
	rem.u64 	%rd146, %rd48, %rd25;
$L__BB1_34:
	setp.gt.u64 	%p24, %rd138, %rd146;
	selp.b64 	%rd114, %rd25, 0, %p24;
	sub.s64 	%rd115, %rd68, %rd138;
	add.s64 	%rd116, %rd115, %rd146;
	add.s64 	%rd148, %rd116, %rd114;
	setp.ge.u64 	%p25, %rd148, %rd12;
	@%p25 bra 	$L__BB1_38;
	cvt.u64.u32 	%rd117, %r16;
	add.s64 	%rd53, %rd117, 2;
$L__BB1_36:
	mad.lo.s64 	%rd118, %rd148, %rd13, %rd53;
	mul.lo.s64 	%rd119, %rd25, %rd25;
	setp.ge.u64 	%p26, %rd118, %rd119;
	@%p26 bra 	$L__BB1_38;
	add.s64 	%rd148, %rd148, %rd25;
	setp.lt.u64 	%p27, %rd148, %rd12;
	@%p27 bra 	$L__BB1_36;
$L__BB1_38:
	setp.ge.u64 	%p28, %rd148, %rd12;
	mov.b64 	%rd152, 0;
	mov.u64 	%rd151, %rd152;
	@%p28 bra 	$L__BB1_46;
	and.b64  	%rd122, %rd136, 4294967295;
	mul.lo.s64 	%rd57, %rd122, %rd69;
	mov.b32 	%r95, 0;
	mov.b64 	%rd151, 0;
	mov.pred 	%p36, -1;
	mov.u64 	%rd149, %rd148;
$L__BB1_40:
	mov.u32 	%r20, %r95;
	mov.u64 	%rd59, %rd151;
	sub.s64 	%rd123, %rd149, %rd68;
	add.s64 	%rd124, %rd123, %rd57;
	shr.u64 	%rd125, %rd124, 6;
	cvt.u32.u64 	%r95, %rd125;
	cvt.u32.u64 	%r86, %rd124;
	and.b32  	%r87, %r86, 63;
	mov.b64 	%rd126, 1;
	shl.b64 	%rd151, %rd126, %r87;
	@%p36 bra 	$L__BB1_44;
	setp.ne.s32 	%p30, %r20, %r95;
	@%p30 bra 	$L__BB1_43;
	or.b64  	%rd151, %rd151, %rd59;
	mov.u32 	%r95, %r20;
	bra.uni 	$L__BB1_44;
$L__BB1_43:
	mul.wide.u32 	%rd127, %r20, 8;
	add.s64 	%rd128, %rd2, %rd127;
	atom.global.or.b64 	%rd129, [%rd128], %rd59;
$L__BB1_44:
	add.s64 	%rd149, %rd149, %rd25;
	setp.lt.u64 	%p32, %rd149, %rd12;
	mov.pred 	%p36, 0;
	@%p32 bra 	$L__BB1_40;
	cvt.u64.u32 	%rd152, %r95;
$L__BB1_46:
	setp.ge.u64 	%p33, %rd148, %rd12;
	@%p33 bra 	$L__BB1_48;
	shl.b64 	%rd130, %rd152, 3;
	add.s64 	%rd131, %rd2, %rd130;
	atom.global.or.b64 	%rd132, [%rd131], %rd151;
$L__BB1_48:
	add.s64 	%rd134, %rd134, %rd16;
	setp.lt.u64 	%p34, %rd134, %rd9;
	@%p34 bra 	$L__BB1_9;
$L__BB1_49:
	ret;

}
	// .globl	sieve_wheel_primes_small
.visible .entry sieve_wheel_primes_small(
	.param .u64 sieve_wheel_primes_small_param_0,
	.param .u64 sieve_wheel_primes_small_param_1,
	.param .u32 sieve_wheel_primes_small_param_2,
	.param .u64 .ptr .align 1 sieve_wheel_primes_small_param_3,
	.param .u32 sieve_wheel_primes_small_param_4,
	.param .u64 .ptr .align 1 sieve_wheel_primes_small_param_5,
	.param .u64 .ptr .align 1 sieve_wheel_primes_small_param_6,
	.param .u32 sieve_wheel_primes_small_param_7,
	.param .u64 .ptr .align 1 sieve_wheel_primes_small_param_8,
	.param .u64 .ptr .align 1 sieve_wheel_primes_small_param_9
)
{
	.reg .pred 	%p<37>;
	.reg .b32 	%r<93>;
	.reg .b64 	%rd<130>;

	ld.param.u64 	%rd55, [sieve_wheel_primes_small_param_0];
	ld.param.u64 	%rd56, [sieve_wheel_primes_small_param_1];
	ld.param.u32 	%r27, [sieve_wheel_primes_small_param_2];
	ld.param.u64 	%rd59, [sieve_wheel_primes_small_param_3];
	ld.param.u32 	%r28, [sieve_wheel_primes_small_param_4];
	ld.param.u64 	%rd57, [sieve_wheel_primes_small_param_5];
	ld.param.u64 	%rd58, [sieve_wheel_primes_small_param_6];
	ld.param.u32 	%r29, [sieve_wheel_primes_small_param_7];
	ld.param.u64 	%rd60, [sieve_wheel_primes_small_param_8];
	ld.param.u64 	%rd61, [sieve_wheel_primes_small_param_9];
	cvta.to.global.u64 	%rd1, %rd59;
	cvta.to.global.u64 	%rd2, %rd61;
	cvta.to.global.u64 	%rd3, %rd60;
	mov.u32 	%r1, %ctaid.x;
	setp.ge.s32 	%p3, %r1, %r29;
	@%p3 bra 	$L__BB2_47;
	mov.u32 	%r88, %tid.x;
	setp.ge.s32 	%p4, %r88, %r28;
	@%p4 bra 	$L__BB2_8;
	mov.u32 	%r3, %ntid.x;
	add.s32 	%r30, %r88, %r3;
	max.u32 	%r31, %r28, %r30;
	setp.lt.u32 	%p5, %r30, %r28;
	selp.u32 	%r32, 1, 0, %p5;
	add.s32 	%r33, %r30, %r32;
	sub.s32 	%r34, %r31, %r33;
	div.u32 	%r35, %r34, %r3;
	add.s32 	%r4, %r35, %r32;
	and.b32  	%r36, %r4, 3;
	setp.eq.s32 	%p6, %r36, 3;
	mov.u32 	%r87, %r88;
	@%p6 bra 	$L__BB2_5;
	add.s32 	%r37, %r4, 1;
	and.b32  	%r38, %r37, 3;
	shl.b32 	%r39, %r88, 2;
	mov.u32 	%r40, s_res;
	add.s32 	%r85, %r40, %r39;
	shl.b32 	%r6, %r3, 2;
	mul.wide.u32 	%rd62, %r88, 4;
	add.s64 	%rd112, %rd1, %rd62;
	mul.wide.u32 	%rd5, %r3, 4;
	neg.s32 	%r84, %r38;
	mad.lo.s32 	%r87, %r3, %r38, %r88;
$L__BB2_4:
	.pragma "nounroll";
	ld.global.nc.u32 	%r41, [%rd112];
	st.shared.u32 	[%r85], %r41;
	add.s32 	%r85, %r85, %r6;
	add.s64 	%rd112, %rd112, %rd5;
	add.s32 	%r84, %r84, 1;
	setp.ne.s32 	%p7, %r84, 0;
	@%p7 bra 	$L__BB2_4;
$L__BB2_5:
	setp.lt.u32 	%p8, %r4, 3;
	@%p8 bra 	$L__BB2_8;
	mov.u32 	%r44, s_res;
	shl.b32 	%r48, %r3, 2;
$L__BB2_7:
	mul.wide.u32 	%rd63, %r87, 4;
	add.s64 	%rd64, %rd1, %rd63;
	ld.global.nc.u32 	%r42, [%rd64];
	shl.b32 	%r43, %r87, 2;
	add.s32 	%r45, %r44, %r43;
	st.shared.u32 	[%r45], %r42;
	add.s32 	%r46, %r87, %r3;
	mul.wide.u32 	%rd65, %r46, 4;
	add.s64 	%rd66, %rd1, %rd65;
	ld.global.nc.u32 	%r47, [%rd66];
	add.s32 	%r49, %r45, %r48;
	st.shared.u32 	[%r49], %r47;
	add.s32 	%r50, %r46, %r3;
	mul.wide.u32 	%rd67, %r50, 4;
	add.s64 	%rd68, %rd1, %rd67;
	ld.global.nc.u32 	%r51, [%rd68];
	add.s32 	%r52, %r49, %r48;
	st.shared.u32 	[%r52], %r51;
	add.s32 	%r53, %r50, %r3;
	mul.wide.u32 	%rd69, %r53, 4;
	add.s64 	%rd70, %rd1, %rd69;
	ld.global.nc.u32 	%r54, [%rd70];
	add.s32 	%r55, %r52, %r48;
	st.shared.u32 	[%r55], %r54;
	add.s32 	%r87, %r53, %r3;
	setp.lt.s32 	%p9, %r87, %r28;
	@%p9 bra 	$L__BB2_7;
$L__BB2_8:
	setp.ge.s32 	%p10, %r88, %r28;
	bar.sync 	0;
	cvta.to.global.u64 	%rd71, %rd57;
	mul.wide.u32 	%rd72, %r1, 4;
	add.s64 	%rd73, %rd71, %rd72;
	ld.global.nc.u32 	%r56, [%rd73];
	cvta.to.global.u64 	%rd74, %rd58;
	add.s64 	%rd8, %rd74, %rd72;
	cvt.u64.u32 	%rd9, %r56;
	mul.wide.u32 	%rd10, %r56, %r56;
	add.s64 	%rd11, %rd56, %rd55;
	@%p10 bra 	$L__BB2_47;
	ld.global.nc.u32 	%r16, [%rd8];
	and.b64  	%rd75, %rd55, -4294967296;
	setp.ne.s64 	%p11, %rd75, 0;
	@%p11 bra 	$L__BB2_11;
	cvt.u32.u64 	%r57, %rd9;
	cvt.u32.u64 	%r58, %rd55;
	rem.u32 	%r59, %r58, %r57;
	cvt.u64.u32 	%rd113, %r59;
	bra.uni 	$L__BB2_12;
$L__BB2_11:
	rem.u64 	%rd113, %rd55, %rd9;
$L__BB2_12:
	cvt.u64.u32 	%rd15, %r27;
	sub.s64 	%rd16, %rd55, %rd113;
	mov.u32 	%r17, %ntid.x;
	cvt.u32.u64 	%r60, %rd9;
	mov.u32 	%r62, s_res;
$L__BB2_13:
	shl.b32 	%r61, %r88, 2;
	add.s32 	%r63, %r62, %r61;
	ld.shared.u32 	%r19, [%r63];
	cvt.u64.u32 	%rd17, %r19;
	rem.u32 	%r64, %r19, %r60;
	sub.s32 	%r65, %r60, %r64;
	rem.u32 	%r66, %r65, %r60;
	mul.wide.u32 	%rd18, %r66, %r16;
	and.b64  	%rd76, %rd18, -4294967296;
	setp.ne.s64 	%p12, %rd76, 0;
	@%p12 bra 	$L__BB2_15;
	cvt.u32.u64 	%r68, %rd18;
	rem.u32 	%r69, %r68, %r60;
	cvt.u64.u32 	%rd114, %r69;
	bra.uni 	$L__BB2_16;
$L__BB2_15:
	rem.u64 	%rd114, %rd18, %rd9;
$L__BB2_16:
	setp.gt.u64 	%p13, %rd113, %rd114;
	selp.b64 	%rd77, %rd9, 0, %p13;
	add.s64 	%rd78, %rd114, %rd55;
	sub.s64 	%rd79, %rd78, %rd113;
	add.s64 	%rd116, %rd79, %rd77;
	setp.ge.u64 	%p14, %rd116, %rd11;
	@%p14 bra 	$L__BB2_19;
$L__BB2_17:
	mad.lo.s64 	%rd80, %rd116, %rd15, %rd17;
	setp.ge.u64 	%p15, %rd80, %rd10;
	@%p15 bra 	$L__BB2_19;
	add.s64 	%rd116, %rd116, %rd9;
	setp.lt.u64 	%p16, %rd116, %rd11;
	@%p16 bra 	$L__BB2_17;
$L__BB2_19:
	setp.ge.u64 	%p17, %rd116, %rd11;
	mov.b64 	%rd120, 0;
	mov.u64 	%rd119, %rd120;
	@%p17 bra 	$L__BB2_27;
	cvt.u64.u32 	%rd83, %r88;
	mul.lo.s64 	%rd26, %rd56, %rd83;
	mov.b32 	%r90, 0;
	mov.b64 	%rd119, 0;
	mov.pred 	%p35, -1;
$L__BB2_21:
	mov.u32 	%r20, %r90;
	mov.u64 	%rd28, %rd119;
	sub.s64 	%rd84, %rd116, %rd55;
	add.s64 	%rd85, %rd84, %rd26;
	shr.u64 	%rd86, %rd85, 6;
	cvt.u32.u64 	%r90, %rd86;
	cvt.u32.u64 	%r71, %rd85;
	and.b32  	%r72, %r71, 63;
	mov.b64 	%rd87, 1;
	shl.b64 	%rd119, %rd87, %r72;
	@%p35 bra 	$L__BB2_25;
	setp.ne.s32 	%p19, %r20, %r90;
	@%p19 bra 	$L__BB2_24;
	or.b64  	%rd119, %rd119, %rd28;
	mov.u32 	%r90, %r20;
	bra.uni 	$L__BB2_25;
$L__BB2_24:
	mul.wide.u32 	%rd88, %r20, 8;
	add.s64 	%rd89, %rd3, %rd88;
	atom.global.or.b64 	%rd90, [%rd89], %rd28;
$L__BB2_25:
	add.s64 	%rd116, %rd116, %rd9;
	setp.lt.u64 	%p21, %rd116, %rd11;
	mov.pred 	%p35, 0;
	@%p21 bra 	$L__BB2_21;
	cvt.u64.u32 	%rd120, %r90;
$L__BB2_27:
	@%p17 bra 	$L__BB2_29;
	shl.b64 	%rd91, %rd120, 3;
	add.s64 	%rd92, %rd3, %rd91;
	atom.global.or.b64 	%rd93, [%rd92], %rd119;
$L__BB2_29:
	cvt.u32.u64 	%r73, %rd9;
	add.s32 	%r74, %r19, 2;
	rem.u32 	%r75, %r74, %r73;
	sub.s32 	%r76, %r73, %r75;
	rem.u32 	%r77, %r76, %r73;
	mul.wide.u32 	%rd36, %r77, %r16;
	and.b64  	%rd94, %rd36, -4294967296;
	setp.ne.s64 	%p23, %rd94, 0;
	@%p23 bra 	$L__BB2_31;
	cvt.u32.u64 	%r79, %rd36;
	rem.u32 	%r80, %r79, %r73;
	cvt.u64.u32 	%rd122, %r80;
	bra.uni 	$L__BB2_32;
$L__BB2_31:
	rem.u64 	%rd122, %rd36, %rd9;
$L__BB2_32:
	setp.gt.u64 	%p24, %rd113, %rd122;
	selp.b64 	%rd95, %rd9, 0, %p24;
	add.s64 	%rd96, %rd16, %rd122;
	add.s64 	%rd124, %rd96, %rd95;
	setp.ge.u64 	%p25, %rd124, %rd11;
	@%p25 bra 	$L__BB2_36;
	cvt.u64.u32 	%rd97, %r19;
	add.s64 	%rd41, %rd97, 2;
$L__BB2_34:
	mad.lo.s64 	%rd98, %rd124, %rd15, %rd41;
	setp.ge.u64 	%p26, %rd98, %rd10;
	@%p26 bra 	$L__BB2_36;
	add.s64 	%rd124, %rd124, %rd9;
	setp.lt.u64 	%p27, %rd124, %rd11;
	@%p27 bra 	$L__BB2_34;
$L__BB2_36:
	setp.ge.u64 	%p28, %rd124, %rd11;
	mov.b64 	%rd128, 0;
	mov.u64 	%rd127, %rd128;
	@%p28 bra 	$L__BB2_44;
	cvt.u64.u32 	%rd101, %r88;
	mul.lo.s64 	%rd45, %rd56, %rd101;
	mov.b32 	%r92, 0;
	mov.b64 	%rd127, 0;
	mov.pred 	%p36, -1;
$L__BB2_38:
	mov.u32 	%r23, %r92;
	mov.u64 	%rd47, %rd127;
	sub.s64 	%rd102, %rd124, %rd55;
	add.s64 	%rd103, %rd102, %rd45;
	shr.u64 	%rd104, %rd103, 6;
	cvt.u32.u64 	%r92, %rd104;
	cvt.u32.u64 	%r82, %rd103;
	and.b32  	%r83, %r82, 63;
	mov.b64 	%rd105, 1;
	shl.b64 	%rd127, %rd105, %r83;
	@%p36 bra 	$L__BB2_42;
	setp.ne.s32 	%p30, %r23, %r92;
	@%p30 bra 	$L__BB2_41;
	or.b64  	%rd127, %rd127, %rd47;
	mov.u32 	%r92, %r23;
	bra.uni 	$L__BB2_42;
$L__BB2_41:
	mul.wide.u32 	%rd106, %r23, 8;
	add.s64 	%rd107, %rd2, %rd106;
	atom.global.or.b64 	%rd108, [%rd107], %rd47;
$L__BB2_42:
	add.s64 	%rd124, %rd124, %rd9;
	setp.lt.u64 	%p32, %rd124, %rd11;
	mov.pred 	%p36, 0;
	@%p32 bra 	$L__BB2_38;
	cvt.u64.u32 	%rd128, %r92;
$L__BB2_44:
	@%p28 bra 	$L__BB2_46;
	shl.b64 	%rd109, %rd128, 3;
	add.s64 	%rd110, %rd2, %rd109;
	atom.global.or.b64 	%rd111, [%rd110], %rd127;
$L__BB2_46:
	add.s32 	%r88, %r88, %r17;
	setp.lt.s32 	%p34, %r88, %r28;
	@%p34 bra 	$L__BB2_13;
$L__BB2_47:
	ret;

}
	// .globl	twin_sum_wheel
.visible .entry twin_sum_wheel(
	.param .u64 twin_sum_wheel_param_0,
	.param .u64 twin_sum_wheel_param_1,
	.param .u32 twin_sum_wheel_param_2,
	.param .u64 .ptr .align 1 twin_sum_wheel_param_3,
	.param .u32 twin_sum_wheel_param_4,
	.param .u64 twin_sum_wheel_param_5,
	.param .u64 .ptr .align 1 twin_sum_wheel_param_6,
	.param .u64 .ptr .align 1 twin_sum_wheel_param_7,
	.param .u64 .ptr .align 1 twin_sum_wheel_param_8,
	.param .u64 .ptr .align 1 twin_sum_wheel_param_9
)
{
	.reg .pred 	%p<55>;
	.reg .b32 	%r<113>;
	.reg .b64 	%rd<141>;
	.reg .b64 	%fd<43>;
	// demoted variable
	.shared .align 8 .b8 _ZZ14twin_sum_wheelE5s_sum[64];
	// demoted variable
	.shared .align 8 .b8 _ZZ14twin_sum_wheelE5s_cnt[64];
	ld.param.u64 	%rd29, [twin_sum_wheel_param_0];
	ld.param.u64 	%rd30, [twin_sum_wheel_param_1];
	ld.param.s32 	%rd38, [twin_sum_wheel_param_4];
	ld.param.u64 	%rd32, [twin_sum_wheel_param_5];
	mul.lo.s64 	%rd1, %rd30, %rd38;
	add.s64 	%rd39, %rd1, 63;
	shr.u64 	%rd40, %rd39, 6;
	cvt.u32.u64 	%r1, %rd40;
	mov.u32 	%r2, %ctaid.x;
	mov.u32 	%r3, %ntid.x;
	mov.u32 	%r4, %tid.x;
	mad.lo.s32 	%r112, %r2, %r3, %r4;
	setp.ge.u32 	%p1, %r112, %r1;
	mov.b64 	%rd137, 0;
	mov.f64 	%fd39, 0d0000000000000000;
	@%p1 bra 	$L__BB3_13;
	ld.param.u64 	%rd126, [twin_sum_wheel_param_3];
	ld.param.u32 	%r111, [twin_sum_wheel_param_2];
	cvt.u64.u32 	%rd2, %r111;
	mov.u32 	%r11, %nctaid.x;
	mul.lo.s32 	%r6, %r3, %r11;
	cvta.to.global.u64 	%rd3, %rd126;
	mov.f64 	%fd39, 0d0000000000000000;
	mov.b64 	%rd137, 0;
$L__BB3_2:
	ld.param.u64 	%rd128, [twin_sum_wheel_param_7];
	ld.param.u64 	%rd127, [twin_sum_wheel_param_6];
	cvta.to.global.u64 	%rd43, %rd127;
	mul.wide.u32 	%rd44, %r112, 8;
	add.s64 	%rd45, %rd43, %rd44;
	ld.global.nc.u64 	%rd46, [%rd45];
	cvta.to.global.u64 	%rd47, %rd128;
	add.s64 	%rd48, %rd47, %rd44;
	ld.global.nc.u64 	%rd49, [%rd48];
	or.b64  	%rd50, %rd49, %rd46;
	not.b64 	%rd5, %rd50;
	mul.wide.u32 	%rd6, %r112, 64;
	setp.le.u64 	%p2, %rd1, %rd6;
	mov.b64 	%rd132, 0;
	@%p2 bra 	$L__BB3_5;
	max.u64 	%rd51, %rd1, %rd6;
	sub.s64 	%rd52, %rd51, %rd6;
	setp.gt.u64 	%p3, %rd52, 63;
	mov.u64 	%rd132, %rd5;
	@%p3 bra 	$L__BB3_5;
	max.u64 	%rd53, %rd1, %rd6;
	sub.s64 	%rd54, %rd53, %rd6;
	cvt.u32.u64 	%r12, %rd54;
	mov.b64 	%rd55, -1;
	shl.b64 	%rd56, %rd55, %r12;
	not.b64 	%rd57, %rd56;
	and.b64  	%rd132, %rd5, %rd57;
$L__BB3_5:
	setp.eq.s64 	%p4, %rd132, 0;
	@%p4 bra 	$L__BB3_12;
$L__BB3_6:
	neg.s64 	%rd58, %rd132;
	and.b64  	%rd59, %rd132, %rd58;
	clz.b64 	%r13, %rd59;
	cvt.u64.u32 	%rd60, %r13;
	sub.s64 	%rd61, 63, %rd60;
	add.s64 	%rd62, %rd132, -1;
	and.b64  	%rd132, %rd62, %rd132;
	and.b64  	%rd63, %rd61, 4294967295;
	add.s64 	%rd12, %rd63, %rd6;
	or.b64  	%rd64, %rd12, %rd30;
	and.b64  	%rd65, %rd64, -4294967296;
	setp.ne.s64 	%p5, %rd65, 0;
	@%p5 bra 	$L__BB3_8;
	cvt.u32.u64 	%r14, %rd30;
	cvt.u32.u64 	%r15, %rd12;
	div.u32 	%r16, %r15, %r14;
	mul.lo.s32 	%r17, %r16, %r14;
	sub.s32 	%r18, %r15, %r17;
	cvt.u64.u32 	%rd135, %r16;
	cvt.u64.u32 	%rd136, %r18;
	bra.uni 	$L__BB3_9;
$L__BB3_8:
	div.u64 	%rd135, %rd12, %rd30;
	mul.lo.s64 	%rd66, %rd135, %rd30;
	sub.s64 	%rd136, %rd12, %rd66;
$L__BB3_9:
	add.s64 	%rd67, %rd136, %rd29;
	shl.b64 	%rd68, %rd135, 2;
	and.b64  	%rd69, %rd68, 17179869180;
	add.s64 	%rd70, %rd3, %rd69;
	ld.global.nc.u32 	%r19, [%rd70];
	cvt.u64.u32 	%rd71, %r19;
	mad.lo.s64 	%rd19, %rd67, %rd2, %rd71;
	setp.lt.u64 	%p6, %rd19, 3;
	add.s64 	%rd20, %rd19, 2;
	setp.gt.u64 	%p7, %rd20, %rd32;
	or.pred  	%p8, %p6, %p7;
	@%p8 bra 	$L__BB3_11;
	cvt.rn.f64.u64 	%fd13, %rd19;
	rcp.rn.f64 	%fd14, %fd13;
	cvt.rn.f64.u64 	%fd15, %rd20;
	rcp.rn.f64 	%fd16, %fd15;
	add.f64 	%fd17, %fd14, %fd16;
	add.f64 	%fd39, %fd39, %fd17;
	add.s64 	%rd137, %rd137, 1;
$L__BB3_11:
	setp.ne.s64 	%p9, %rd132, 0;
	@%p9 bra 	$L__BB3_6;
$L__BB3_12:
	add.s32 	%r112, %r112, %r6;
	setp.lt.u32 	%p10, %r112, %r1;
	@%p10 bra 	$L__BB3_2;
$L__BB3_13:
	{
	.reg .b32 %temp; 
	mov.b64 	{%temp, %r20}, %fd39;
	}
	{
	.reg .b32 %temp; 
	mov.b64 	{%r21, %temp}, %fd39;
	}
	shfl.sync.down.b32	%r22|%p11, %r21, 16, 31, -1;
	shfl.sync.down.b32	%r23|%p12, %r20, 16, 31, -1;
	mov.b64 	%fd18, {%r22, %r23};
	add.f64 	%fd19, %fd39, %fd18;
	{
	.reg .b32 %temp; 
	mov.b64 	{%r24, %temp}, %fd19;
	}
	{
	.reg .b32 %temp; 
	mov.b64 	{%temp, %r25}, %fd19;
	}
	shfl.sync.down.b32	%r26|%p13, %r24, 8, 31, -1;
	shfl.sync.down.b32	%r27|%p14, %r25, 8, 31, -1;
	mov.b64 	%fd20, {%r26, %r27};
	add.f64 	%fd21, %fd19, %fd20;
	{
	.reg .b32 %temp; 
	mov.b64 	{%r28, %temp}, %fd21;
	}
	{
	.reg .b32 %temp; 
	mov.b64 	{%temp, %r29}, %fd21;
	}
	shfl.sync.down.b32	%r30|%p15, %r28, 4, 31, -1;
	shfl.sync.down.b32	%r31|%p16, %r29, 4, 31, -1;
	mov.b64 	%fd22, {%r30, %r31};
	add.f64 	%fd23, %fd21, %fd22;
	{
	.reg .b32 %temp; 
	mov.b64 	{%r32, %temp}, %fd23;
	}
	{
	.reg .b32 %temp; 
	mov.b64 	{%temp, %r33}, %fd23;
	}
	shfl.sync.down.b32	%r34|%p17, %r32, 2, 31, -1;
	shfl.sync.down.b32	%r35|%p18, %r33, 2, 31, -1;
	mov.b64 	%fd24, {%r34, %r35};
	add.f64 	%fd25, %fd23, %fd24;
	{
	.reg .b32 %temp; 
	mov.b64 	{%r36, %temp}, %fd25;
	}
	{
	.reg .b32 %temp; 
	mov.b64 	{%temp, %r37}, %fd25;
	}
	shfl.sync.down.b32	%r38|%p19, %r36, 1, 31, -1;
	shfl.sync.down.b32	%r39|%p20, %r37, 1, 31, -1;
	mov.b64 	%fd26, {%r38, %r39};
	add.f64 	%fd7, %fd25, %fd26;
	cvt.u32.u64 	%r40, %rd137;
	{ .reg .b32 tmp; mov.b64 {tmp, %r41}, %rd137; }
	shfl.sync.down.b32	%r42|%p21, %r40, 16, 31, -1;
	shfl.sync.down.b32	%r43|%p22, %r41, 16, 31, -1;
	cvt.u64.u32 	%rd72, %r43;
	shl.b64 	%rd73, %rd72, 32;
	cvt.u64.u32 	%rd74, %r42;
	add.s64 	%rd75, %rd137, %rd74;
	add.s64 	%rd76, %rd75, %rd73;
	cvt.u32.u64 	%r44, %rd75;
	{ .reg .b32 tmp; mov.b64 {tmp, %r45}, %rd76; }
	shfl.sync.down.b32	%r46|%p23, %r44, 8, 31, -1;
	shfl.sync.down.b32	%r47|%p24, %r45, 8, 31, -1;
	cvt.u64.u32 	%rd77, %r47;
	shl.b64 	%rd78, %rd77, 32;
	cvt.u64.u32 	%rd79, %r46;
	add.s64 	%rd80, %rd76, %rd79;
	add.s64 	%rd81, %rd80, %rd78;
	cvt.u32.u64 	%r48, %rd80;
	{ .reg .b32 tmp; mov.b64 {tmp, %r49}, %rd81; }
	shfl.sync.down.b32	%r50|%p25, %r48, 4, 31, -1;
	shfl.sync.down.b32	%r51|%p26, %r49, 4, 31, -1;
	cvt.u64.u32 	%rd82, %r51;
	shl.b64 	%rd83, %rd82, 32;
	cvt.u64.u32 	%rd84, %r50;
	add.s64 	%rd85, %rd81, %rd84;
	add.s64 	%rd86, %rd85, %rd83;
	cvt.u32.u64 	%r52, %rd85;
	{ .reg .b32 tmp; mov.b64 {tmp, %r53}, %rd86; }
	shfl.sync.down.b32	%r54|%p27, %r52, 2, 31, -1;
	shfl.sync.down.b32	%r55|%p28, %r53, 2, 31, -1;
	cvt.u64.u32 	%rd87, %r55;
	shl.b64 	%rd88, %rd87, 32;
	cvt.u64.u32 	%rd89, %r54;
	add.s64 	%rd90, %rd86, %rd89;
	add.s64 	%rd91, %rd90, %rd88;
	cvt.u32.u64 	%r56, %rd90;
	{ .reg .b32 tmp; mov.b64 {tmp, %r57}, %rd91; }
	shfl.sync.down.b32	%r58|%p29, %r56, 1, 31, -1;
	shfl.sync.down.b32	%r59|%p30, %r57, 1, 31, -1;
	cvt.u64.u32 	%rd92, %r59;
	shl.b64 	%rd93, %rd92, 32;
	cvt.u64.u32 	%rd94, %r58;
	add.s64 	%rd95, %rd91, %rd94;
	add.s64 	%rd25, %rd95, %rd93;
	and.b32  	%r9, %r4, 31;
	setp.ne.s32 	%p31, %r9, 0;
	@%p31 bra 	$L__BB3_15;
	shr.u32 	%r60, %r4, 2;
	mov.u32 	%r61, _ZZ14twin_sum_wheelE5s_sum;
	add.s32 	%r62, %r61, %r60;
	st.shared.f64 	[%r62], %fd7;
	mov.u32 	%r63, _ZZ14twin_sum_wheelE5s_cnt;
	add.s32 	%r64, %r63, %r60;
	st.shared.u64 	[%r64], %rd25;
$L__BB3_15:
	bar.sync 	0;
	setp.gt.u32 	%p32, %r4, 31;
	@%p32 bra 	$L__BB3_20;
	shr.u32 	%r65, %r3, 5;
	setp.ge.u32 	%p33, %r9, %r65;
	mov.b64 	%rd140, 0;
	mov.f64 	%fd42, 0d0000000000000000;
	@%p33 bra 	$L__BB3_18;
	shl.b32 	%r66, %r9, 3;
	mov.u32 	%r67, _ZZ14twin_sum_wheelE5s_sum;
	add.s32 	%r68, %r67, %r66;
	ld.shared.f64 	%fd42, [%r68];
	mov.u32 	%r69, _ZZ14twin_sum_wheelE5s_cnt;
	add.s32 	%r70, %r69, %r66;
	ld.shared.u64 	%rd140, [%r70];
$L__BB3_18:
	setp.ne.s32 	%p34, %r9, 0;
	{
	.reg .b32 %temp; 
	mov.b64 	{%temp, %r71}, %fd42;
	}
	{
	.reg .b32 %temp; 
	mov.b64 	{%r72, %temp}, %fd42;
	}
	shfl.sync.down.b32	%r73|%p35, %r72, 16, 31, -1;
	shfl.sync.down.b32	%r74|%p36, %r71, 16, 31, -1;
	mov.b64 	%fd28, {%r73, %r74};
	add.f64 	%fd29, %fd42, %fd28;
	{
	.reg .b32 %temp; 
	mov.b64 	{%r75, %temp}, %fd29;
	}
	{
	.reg .b32 %temp; 
	mov.b64 	{%temp, %r76}, %fd29;
	}
	shfl.sync.down.b32	%r77|%p37, %r75, 8, 31, -1;
	shfl.sync.down.b32	%r78|%p38, %r76, 8, 31, -1;
	mov.b64 	%fd30, {%r77, %r78};
	add.f64 	%fd31, %fd29, %fd30;
	{
	.reg .b32 %temp; 
	mov.b64 	{%r79, %temp}, %fd31;
	}
	{
	.reg .b32 %temp; 
	mov.b64 	{%temp, %r80}, %fd31;
	}
	shfl.sync.down.b32	%r81|%p39, %r79, 4, 31, -1;
	shfl.sync.down.b32	%r82|%p40, %r80, 4, 31, -1;
	mov.b64 	%fd32, {%r81, %r82};
	add.f64 	%fd33, %fd31, %fd32;
	{
	.reg .b32 %temp; 
	mov.b64 	{%r83, %temp}, %fd33;
	}
	{
	.reg .b32 %temp; 
	mov.b64 	{%temp, %r84}, %fd33;
	}
	shfl.sync.down.b32	%r85|%p41, %r83, 2, 31, -1;
	shfl.sync.down.b32	%r86|%p42, %r84, 2, 31, -1;
	mov.b64 	%fd34, {%r85, %r86};
	add.f64 	%fd35, %fd33, %fd34;
	{
	.reg .b32 %temp; 
	mov.b64 	{%r87, %temp}, %fd35;
	}
	{
	.reg .b32 %temp; 
	mov.b64 	{%temp, %r88}, %fd35;
	}
	shfl.sync.down.b32	%r89|%p43, %r87, 1, 31, -1;
	shfl.sync.down.b32	%r90|%p44, %r88, 1, 31, -1;
	mov.b64 	%fd36, {%r89, %r90};
	add.f64 	%fd10, %fd35, %fd36;
	cvt.u32.u64 	%r91, %rd140;
	{ .reg .b32 tmp; mov.b64 {tmp, %r92}, %rd140; }
	shfl.sync.down.b32	%r93|%p45, %r91, 16, 31, -1;
	shfl.sync.down.b32	%r94|%p46, %r92, 16, 31, -1;
	cvt.u64.u32 	%rd97, %r94;
	shl.b64 	%rd98, %rd97, 32;
	cvt.u64.u32 	%rd99, %r93;
	add.s64 	%rd100, %rd140, %rd99;
	add.s64 	%rd101, %rd100, %rd98;
	cvt.u32.u64 	%r95, %rd100;
	{ .reg .b32 tmp; mov.b64 {tmp, %r96}, %rd101; }
	shfl.sync.down.b32	%r97|%p47, %r95, 8, 31, -1;
	shfl.sync.down.b32	%r98|%p48, %r96, 8, 31, -1;
	cvt.u64.u32 	%rd102, %r98;
	shl.b64 	%rd103, %rd102, 32;
	cvt.u64.u32 	%rd104, %r97;
	add.s64 	%rd105, %rd101, %rd104;
	add.s64 	%rd106, %rd105, %rd103;
	cvt.u32.u64 	%r99, %rd105;
	{ .reg .b32 tmp; mov.b64 {tmp, %r100}, %rd106; }
	shfl.sync.down.b32	%r101|%p49, %r99, 4, 31, -1;
	shfl.sync.down.b32	%r102|%p50, %r100, 4, 31, -1;
	cvt.u64.u32 	%rd107, %r102;
	shl.b64 	%rd108, %rd107, 32;
	cvt.u64.u32 	%rd109, %r101;
	add.s64 	%rd110, %rd106, %rd109;
	add.s64 	%rd111, %rd110, %rd108;
	cvt.u32.u64 	%r103, %rd110;
	{ .reg .b32 tmp; mov.b64 {tmp, %r104}, %rd111; }
	shfl.sync.down.b32	%r105|%p51, %r103, 2, 31, -1;
	shfl.sync.down.b32	%r106|%p52, %r104, 2, 31, -1;
	cvt.u64.u32 	%rd112, %r106;
	shl.b64 	%rd113, %rd112, 32;
	cvt.u64.u32 	%rd114, %r105;
	add.s64 	%rd115, %rd111, %rd114;
	add.s64 	%rd116, %rd115, %rd113;
	cvt.u32.u64 	%r107, %rd115;
	{ .reg .b32 tmp; mov.b64 {tmp, %r108}, %rd116; }
	shfl.sync.down.b32	%r109|%p53, %r107, 1, 31, -1;
	shfl.sync.down.b32	%r110|%p54, %r108, 1, 31, -1;
	cvt.u64.u32 	%rd117, %r110;
	shl.b64 	%rd118, %rd117, 32;
	cvt.u64.u32 	%rd119, %r109;
	add.s64 	%rd120, %rd116, %rd119;
	add.s64 	%rd28, %rd120, %rd118;
	@%p34 bra 	$L__BB3_20;
	ld.param.u64 	%rd130, [twin_sum_wheel_param_9];
	ld.param.u64 	%rd129, [twin_sum_wheel_param_8];
	cvta.to.global.u64 	%rd121, %rd129;
	mul.wide.u32 	%rd122, %r2, 8;
	add.s64 	%rd123, %rd121, %rd122;
	st.global.f64 	[%rd123], %fd10;
	cvta.to.global.u64 	%rd124, %rd130;
	add.s64 	%rd125, %rd124, %rd122;
	st.global.u64 	[%rd125], %rd28;
$L__BB3_20:
	ret;

}
	// .globl	reduce_block_results
.visible .entry reduce_block_results(
	.param .u64 .ptr .align 1 reduce_block_results_param_0,
	.param .u64 .ptr .align 1 reduce_block_results_param_1,
	.param .u32 reduce_block_results_param_2,
	.param .u64 .ptr .align 1 reduce_block_results_param_3,
	.param .u64 .ptr .align 1 reduce_block_results_param_4
)
{
	.reg .pred 	%p<47>;
	.reg .b32 	%r<100>;
	.reg .b64 	%rd<74>;
	.reg .b64 	%fd<33>;
	// demoted variable
	.shared .align 8 .b8 _ZZ20reduce_block_resultsE5s_sum[64];
	// demoted variable
	.shared .align 8 .b8 _ZZ20reduce_block_resultsE5s_cnt[64];
	ld.param.u64 	%rd10, [reduce_block_results_param_0];
	ld.param.u64 	%rd11, [reduce_block_results_param_1];
	ld.param.u32 	%r6, [reduce_block_results_param_2];
	ld.param.u64 	%rd12, [reduce_block_results_param_3];
	ld.param.u64 	%rd13, [reduce_block_results_param_4];
	mov.u32 	%r1, %tid.x;
	setp.ge.u32 	%p1, %r1, %r6;
	mov.b64 	%rd72, 0;
	mov.f64 	%fd31, 0d0000000000000000;
	@%p1 bra 	$L__BB4_3;
	mov.u32 	%r2, %ntid.x;
	cvta.to.global.u64 	%rd1, %rd10;
	cvta.to.global.u64 	%rd2, %rd11;
	mov.f64 	%fd31, 0d0000000000000000;
	mov.b64 	%rd72, 0;
	mov.u32 	%r99, %r1;
$L__BB4_2:
	mul.wide.u32 	%rd16, %r99, 8;
	add.s64 	%rd17, %rd1, %rd16;
	ld.global.nc.f64 	%fd10, [%rd17];
	add.f64 	%fd31, %fd31, %fd10;
	add.s64 	%rd18, %rd2, %rd16;
	ld.global.nc.u64 	%rd19, [%rd18];
	add.s64 	%rd72, %rd19, %rd72;
	add.s32 	%r99, %r99, %r2;
	setp.lt.u32 	%p2, %r99, %r6;
	@%p2 bra 	$L__BB4_2;
$L__BB4_3:
	{
	.reg .b32 %temp; 
	mov.b64 	{%temp, %r7}, %fd31;
	}
	{
	.reg .b32 %temp; 
	mov.b64 	{%r8, %temp}, %fd31;
	}
	shfl.sync.down.b32	%r9|%p3, %r8, 16, 31, -1;
	shfl.sync.down.b32	%r10|%p4, %r7, 16, 31, -1;
	mov.b64 	%fd11, {%r9, %r10};
	add.f64 	%fd12, %fd31, %fd11;
	{
	.reg .b32 %temp; 
	mov.b64 	{%r11, %temp}, %fd12;
	}
	{
	.reg .b32 %temp; 
	mov.b64 	{%temp, %r12}, %fd12;
	}
	shfl.sync.down.b32	%r13|%p5, %r11, 8, 31, -1;
	shfl.sync.down.b32	%r14|%p6, %r12, 8, 31, -1;
	mov.b64 	%fd13, {%r13, %r14};
	add.f64 	%fd14, %fd12, %fd13;
	{
	.reg .b32 %temp; 
	mov.b64 	{%r15, %temp}, %fd14;
	}
	{
	.reg .b32 %temp; 
	mov.b64 	{%temp, %r16}, %fd14;
	}
	shfl.sync.down.b32	%r17|%p7, %r15, 4, 31, -1;
	shfl.sync.down.b32	%r18|%p8, %r16, 4, 31, -1;
	mov.b64 	%fd15, {%r17, %r18};
	add.f64 	%fd16, %fd14, %fd15;
	{
	.reg .b32 %temp; 
	mov.b64 	{%r19, %temp}, %fd16;
	}
	{
	.reg .b32 %temp; 
	mov.b64 	{%temp, %r20}, %fd16;
	}
	shfl.sync.down.b32	%r21|%p9, %r19, 2, 31, -1;
	shfl.sync.down.b32	%r22|%p10, %r20, 2, 31, -1;
	mov.b64 	%fd17, {%r21, %r22};
	add.f64 	%fd18, %fd16, %fd17;
	{
	.reg .b32 %temp; 
	mov.b64 	{%r23, %temp}, %fd18;
	}
	{
	.reg .b32 %temp; 
	mov.b64 	{%temp, %r24}, %fd18;
	}
	shfl.sync.down.b32	%r25|%p11, %r23, 1, 31, -1;
	shfl.sync.down.b32	%r26|%p12, %r24, 1, 31, -1;
	mov.b64 	%fd19, {%r25, %r26};
	add.f64 	%fd4, %fd18, %fd19;
	cvt.u32.u64 	%r27, %rd72;
	{ .reg .b32 tmp; mov.b64 {tmp, %r28}, %rd72; }
	shfl.sync.down.b32	%r29|%p13, %r27, 16, 31, -1;
	shfl.sync.down.b32	%r30|%p14, %r28, 16, 31, -1;
	cvt.u64.u32 	%rd20, %r30;
	shl.b64 	%rd21, %rd20, 32;
	cvt.u64.u32 	%rd22, %r29;
	add.s64 	%rd23, %rd72, %rd22;
	add.s64 	%rd24, %rd23, %rd21;
	cvt.u32.u64 	%r31, %rd23;
	{ .reg .b32 tmp; mov.b64 {tmp, %r32}, %rd24; }
	shfl.sync.down.b32	%r33|%p15, %r31, 8, 31, -1;
	shfl.sync.down.b32	%r34|%p16, %r32, 8, 31, -1;
	cvt.u64.u32 	%rd25, %r34;
	shl.b64 	%rd26, %rd25, 32;
	cvt.u64.u32 	%rd27, %r33;
	add.s64 	%rd28, %rd24, %rd27;
	add.s64 	%rd29, %rd28, %rd26;
	cvt.u32.u64 	%r35, %rd28;
	{ .reg .b32 tmp; mov.b64 {tmp, %r36}, %rd29; }
	shfl.sync.down.b32	%r37|%p17, %r35, 4, 31, -1;
	shfl.sync.down.b32	%r38|%p18, %r36, 4, 31, -1;
	cvt.u64.u32 	%rd30, %r38;
	shl.b64 	%rd31, %rd30, 32;
	cvt.u64.u32 	%rd32, %r37;
	add.s64 	%rd33, %rd29, %rd32;
	add.s64 	%rd34, %rd33, %rd31;
	cvt.u32.u64 	%r39, %rd33;
	{ .reg .b32 tmp; mov.b64 {tmp, %r40}, %rd34; }
	shfl.sync.down.b32	%r41|%p19, %r39, 2, 31, -1;
	shfl.sync.down.b32	%r42|%p20, %r40, 2, 31, -1;
	cvt.u64.u32 	%rd35, %r42;
	shl.b64 	%rd36, %rd35, 32;
	cvt.u64.u32 	%rd37, %r41;
	add.s64 	%rd38, %rd34, %rd37;
	add.s64 	%rd39, %rd38, %rd36;
	cvt.u32.u64 	%r43, %rd38;
	{ .reg .b32 tmp; mov.b64 {tmp, %r44}, %rd39; }
	shfl.sync.down.b32	%r45|%p21, %r43, 1, 31, -1;
	shfl.sync.down.b32	%r46|%p22, %r44, 1, 31, -1;
	cvt.u64.u32 	%rd40, %r46;
	shl.b64 	%rd41, %rd40, 32;
	cvt.u64.u32 	%rd42, %r45;
	add.s64 	%rd43, %rd39, %rd42;
	add.s64 	%rd6, %rd43, %rd41;
	and.b32  	%r5, %r1, 31;
	setp.ne.s32 	%p23, %r5, 0;
	@%p23 bra 	$L__BB4_5;
	shr.u32 	%r47, %r1, 2;
	mov.u32 	%r48, _ZZ20reduce_block_resultsE5s_sum;
	add.s32 	%r49, %r48, %r47;
	st.shared.f64 	[%r49], %fd4;
	mov.u32 	%r50, _ZZ20reduce_block_resultsE5s_cnt;
	add.s32 	%r51, %r50, %r47;
	st.shared.u64 	[%r51], %rd6;
$L__BB4_5:
	bar.sync 	0;
	setp.gt.u32 	%p24, %r1, 31;
	@%p24 bra 	$L__BB4_10;
	mov.u32 	%r52, %ntid.x;
	shr.u32 	%r53, %r52, 5;
	setp.ge.u32 	%p25, %r5, %r53;
	mov.b64 	%rd73, 0;
	mov.f64 	%fd32, 0d0000000000000000;
	@%p25 bra 	$L__BB4_8;
	shl.b32 	%r54, %r5, 3;
	mov.u32 	%r55, _ZZ20reduce_block_resultsE5s_sum;
	add.s32 	%r56, %r55, %r54;
	ld.shared.f64 	%fd32, [%r56];
	mov.u32 	%r57, _ZZ20reduce_block_resultsE5s_cnt;
	add.s32 	%r58, %r57, %r54;
	ld.shared.u64 	%rd73, [%r58];
$L__BB4_8:
	setp.ne.s32 	%p26, %r5, 0;
	{
	.reg .b32 %temp; 
	mov.b64 	{%temp, %r59}, %fd32;
	}
	{
	.reg .b32 %temp; 
	mov.b64 	{%r60, %temp}, %fd32;
	}
	shfl.sync.down.b32	%r61|%p27, %r60, 16, 31, -1;
	shfl.sync.down.b32	%r62|%p28, %r59, 16, 31, -1;
	mov.b64 	%fd21, {%r61, %r62};
	add.f64 	%fd22, %fd32, %fd21;
	{
	.reg .b32 %temp; 
	mov.b64 	{%r63, %temp}, %fd22;
	}
	{
	.reg .b32 %temp; 
	mov.b64 	{%temp, %r64}, %fd22;
	}
	shfl.sync.down.b32	%r65|%p29, %r63, 8, 31, -1;
	shfl.sync.down.b32	%r66|%p30, %r64, 8, 31, -1;
	mov.b64 	%fd23, {%r65, %r66};
	add.f64 	%fd24, %fd22, %fd23;
	{
	.reg .b32 %temp; 
	mov.b64 	{%r67, %temp}, %fd24;
	}
	{
	.reg .b32 %temp; 
	mov.b64 	{%temp, %r68}, %fd24;
	}
	shfl.sync.down.b32	%r69|%p31, %r67, 4, 31, -1;
	shfl.sync.down.b32	%r70|%p32, %r68, 4, 31, -1;
	mov.b64 	%fd25, {%r69, %r70};
	add.f64 	%fd26, %fd24, %fd25;
	{
	.reg .b32 %temp; 
	mov.b64 	{%r71, %temp}, %fd26;
	}
	{
	.reg .b32 %temp; 
	mov.b64 	{%temp, %r72}, %fd26;
	}
	shfl.sync.down.b32	%r73|%p33, %r71, 2, 31, -1;
	shfl.sync.down.b32	%r74|%p34, %r72, 2, 31, -1;
	mov.b64 	%fd27, {%r73, %r74};
	add.f64 	%fd28, %fd26, %fd27;
	{
	.reg .b32 %temp; 
	mov.b64 	{%r75, %temp}, %fd28;
	}
	{
	.reg .b32 %temp; 
	mov.b64 	{%temp, %r76}, %fd28;
	}
	shfl.sync.down.b32	%r77|%p35, %r75, 1, 31, -1;
	shfl.sync.down.b32	%r78|%p36, %r76, 1, 31, -1;
	mov.b64 	%fd29, {%r77, %r78};
	add.f64 	%fd7, %fd28, %fd29;
	cvt.u32.u64 	%r79, %rd73;
	{ .reg .b32 tmp; mov.b64 {tmp, %r80}, %rd73; }
	shfl.sync.down.b32	%r81|%p37, %r79, 16, 31, -1;
	shfl.sync.down.b32	%r82|%p38, %r80, 16, 31, -1;
	cvt.u64.u32 	%rd45, %r82;
	shl.b64 	%rd46, %rd45, 32;
	cvt.u64.u32 	%rd47, %r81;
	add.s64 	%rd48, %rd73, %rd47;
	add.s64 	%rd49, %rd48, %rd46;
	cvt.u32.u64 	%r83, %rd48;
	{ .reg .b32 tmp; mov.b64 {tmp, %r84}, %rd49; }
	shfl.sync.down.b32	%r85|%p39, %r83, 8, 31, -1;
	shfl.sync.down.b32	%r86|%p40, %r84, 8, 31, -1;
	cvt.u64.u32 	%rd50, %r86;
	shl.b64 	%rd51, %rd50, 32;
	cvt.u64.u32 	%rd52, %r85;
	add.s64 	%rd53, %rd49, %rd52;
	add.s64 	%rd54, %rd53, %rd51;
	cvt.u32.u64 	%r87, %rd53;
	{ .reg .b32 tmp; mov.b64 {tmp, %r88}, %rd54; }
	shfl.sync.down.b32	%r89|%p41, %r87, 4, 31, -1;
	shfl.sync.down.b32	%r90|%p42, %r88, 4, 31, -1;
	cvt.u64.u32 	%rd55, %r90;
	shl.b64 	%rd56, %rd55, 32;
	cvt.u64.u32 	%rd57, %r89;
	add.s64 	%rd58, %rd54, %rd57;
	add.s64 	%rd59, %rd58, %rd56;
	cvt.u32.u64 	%r91, %rd58;
	{ .reg .b32 tmp; mov.b64 {tmp, %r92}, %rd59; }
	shfl.sync.down.b32	%r93|%p43, %r91, 2, 31, -1;
	shfl.sync.down.b32	%r94|%p44, %r92, 2, 31, -1;
	cvt.u64.u32 	%rd60, %r94;
	shl.b64 	%rd61, %rd60, 32;
	cvt.u64.u32 	%rd62, %r93;
	add.s64 	%rd63, %rd59, %rd62;
	add.s64 	%rd64, %rd63, %rd61;
	cvt.u32.u64 	%r95, %rd63;
	{ .reg .b32 tmp; mov.b64 {tmp, %r96}, %rd64; }
	shfl.sync.down.b32	%r97|%p45, %r95, 1, 31, -1;
	shfl.sync.down.b32	%r98|%p46, %r96, 1, 31, -1;
	cvt.u64.u32 	%rd65, %r98;
	shl.b64 	%rd66, %rd65, 32;
	cvt.u64.u32 	%rd67, %r97;
	add.s64 	%rd68, %rd64, %rd67;
	add.s64 	%rd9, %rd68, %rd66;
	@%p26 bra 	$L__BB4_10;
	cvta.to.global.u64 	%rd69, %rd12;
	st.global.f64 	[%rd69], %fd7;
	cvta.to.global.u64 	%rd70, %rd13;
	st.global.u64 	[%rd70], %rd9;
$L__BB4_10:
	ret;

}


// ===== COMPILED SASS (sm_100) =====

	.target	sm_100

	.elftype	@"ET_EXEC"


//--------------------- .note.nv.tkinfo           --------------------------
	.section	.note.nv.tkinfo,"",@"SHT_NOTE"
	.sectionflags	@"SHF_NOTE_NV_TKINFO"
	.tkinfo
        /*0018*/ 	.word	0x00000002
        /*0030*/ 	.string	""
        /*0030*/ 	.string	"ptxas"
        /*0030*/ 	.string	"Cuda compilation tools, release 13.0, V13.0.88"
        /*0030*/ 	.string	"Build cuda_13.0.r13.0/compiler.36424714_0"
        /*0030*/ 	.string	"-arch sm_100 -m 64 "



//--------------------- .note.nv.cuinfo           --------------------------
	.section	.note.nv.cuinfo,"",@"SHT_NOTE"
	.sectionflags	@"SHF_NOTE_NV_CUINFO"
        /*0018*/ 	.short	0x0002
        /*001a*/ 	.short	0x0064
        /*001c*/ 	.short	0x0082
	.zero		2


//--------------------- .nv.info                  --------------------------
	.section	.nv.info,"",@"SHT_CUDA_INFO"
	.align	4


	//----- nvinfo : EIATTR_REGCOUNT
	.align		4
        /*0000*/ 	.byte	0x04, 0x2f
        /*0002*/ 	.short	(.L_1 - .L_0)
	.align		4
.L_0:
        /*0004*/ 	.word	index@(clear_buffers)
        /*0008*/ 	.word	0x0000000e


	//----- nvinfo : EIATTR_FRAME_SIZE
	.align		4
.L_1:
        /*000c*/ 	.byte	0x04, 0x11
        /*000e*/ 	.short	(.L_3 - .L_2)
	.align		4
.L_2:
        /*0010*/ 	.word	index@(clear_buffers)
        /*0014*/ 	.word	0x00000000


	//----- nvinfo : EIATTR_REGCOUNT
	.align		4
.L_3:
        /*0018*/ 	.byte	0x04, 0x2f
        /*001a*/ 	.short	(.L_5 - .L_4)
	.align		4
.L_4:
        /*001c*/ 	.word	index@(sieve_wheel_primes)
        /*0020*/ 	.word	0x00000020


	//----- nvinfo : EIATTR_FRAME_SIZE
	.align		4
.L_5:
        /*0024*/ 	.byte	0x04, 0x11
        /*0026*/ 	.short	(.L_7 - .L_6)
	.align		4
.L_6:
        /*0028*/ 	.word	index@($__internal_4_$__cuda_sm20_rem_u64)
        /*002c*/ 	.word	0x00000000


	//----- nvinfo : EIATTR_FRAME_SIZE
	.align		4
.L_7:
        /*0030*/ 	.byte	0x04, 0x11
        /*0032*/ 	.short	(.L_9 - .L_8)
	.align		4
.L_8:
        /*0034*/ 	.word	index@($__internal_3_$__cuda_sm20_div_u64)
        /*0038*/ 	.word	0x00000000


	//----- nvinfo : EIATTR_FRAME_SIZE
	.align		4
.L_9:
        /*003c*/ 	.byte	0x04, 0x11
        /*003e*/ 	.short	(.L_11 - .L_10)
	.align		4
.L_10:
        /*0040*/ 	.word	index@(sieve_wheel_primes)
        /*0044*/ 	.word	0x00000000


	//----- nvinfo : EIATTR_REGCOUNT
	.align		4
.L_11:
        /*0048*/ 	.byte	0x04, 0x2f
        /*004a*/ 	.short	(.L_13 - .L_12)
	.align		4
.L_12:
        /*004c*/ 	.word	index@(sieve_wheel_primes_small)
        /*0050*/ 	.word	0x0000001a


	//----- nvinfo : EIATTR_FRAME_SIZE
	.align		4
.L_13:
        /*0054*/ 	.byte	0x04, 0x11
        /*0056*/ 	.short	(.L_15 - .L_14)
	.align		4
.L_14:
        /*0058*/ 	.word	index@($__internal_2_$__cuda_sm20_rem_u64)
        /*005c*/ 	.word	0x00000000


	//----- nvinfo : EIATTR_FRAME_SIZE
	.align		4
.L_15:
        /*0060*/ 	.byte	0x04, 0x11
        /*0062*/ 	.short	(.L_17 - .L_16)
	.align		4
.L_16:
        /*0064*/ 	.word	index@(sieve_wheel_primes_small)
        /*0068*/ 	.word	0x00000000


	//----- nvinfo : EIATTR_REGCOUNT
	.align		4
.L_17:
        /*006c*/ 	.byte	0x04, 0x2f
        /*006e*/ 	.short	(.L_19 - .L_18)
	.align		4
.L_18:
        /*0070*/ 	.word	index@(twin_sum_wheel)
        /*0074*/ 	.word	0x00000020


	//----- nvinfo : EIATTR_FRAME_SIZE
	.align		4
.L_19:
        /*0078*/ 	.byte	0x04, 0x11
        /*007a*/ 	.short	(.L_21 - .L_20)
	.align		4
.L_20:
        /*007c*/ 	.word	index@($__internal_1_$__cuda_sm20_div_u64)
        /*0080*/ 	.word	0x00000000


	//----- nvinfo : EIATTR_FRAME_SIZE
	.align		4
.L_21:
        /*0084*/ 	.byte	0x04, 0x11
        /*0086*/ 	.short	(.L_23 - .L_22)
	.align		4
.L_22:
        /*0088*/ 	.word	index@($__internal_0_$__cuda_sm20_dblrcp_rn_slowpath_v3)
        /*008c*/ 	.word	0x00000000


	//----- nvinfo : EIATTR_FRAME_SIZE
	.align		4
.L_23:
        /*0090*/ 	.byte	0x04, 0x11
        /*0092*/ 	.short	(.L_25 - .L_24)
	.align		4
.L_24:
        /*0094*/ 	.word	index@(twin_sum_wheel)
        /*0098*/ 	.word	0x00000000


	//----- nvinfo : EIATTR_REGCOUNT
	.align		4
.L_25:
        /*009c*/ 	.byte	0x04, 0x2f
        /*009e*/ 	.short	(.L_27 - .L_26)
	.align		4
.L_26:
        /*00a0*/ 	.word	index@(reduce_block_results)
        /*00a4*/ 	.word	0x00000013


	//----- nvinfo : EIATTR_FRAME_SIZE
	.align		4
.L_27:
        /*00a8*/ 	.byte	0x04, 0x11
        /*00aa*/ 	.short	(.L_29 - .L_28)
	.align		4
.L_28:
        /*00ac*/ 	.word	index@(reduce_block_results)
        /*00b0*/ 	.word	0x00000000


	//----- nvinfo : EIATTR_MIN_STACK_SIZE
	.align		4
.L_29:
        /*00b4*/ 	.byte	0x04, 0x12
        /*00b6*/ 	.short	(.L_31 - .L_30)
	.align		4
.L_30:
        /*00b8*/ 	.word	index@(reduce_block_results)
        /*00bc*/ 	.word	0x00000000


	//----- nvinfo : EIATTR_MIN_STACK_SIZE
	.align		4
.L_31:
        /*00c0*/ 	.byte	0x04, 0x12
        /*00c2*/ 	.short	(.L_33 - .L_32)
	.align		4
.L_32:
        /*00c4*/ 	.word	index@(twin_sum_wheel)
        /*00c8*/ 	.word	0x00000000


	//----- nvinfo : EIATTR_MIN_STACK_SIZE
	.align		4
.L_33:
        /*00cc*/ 	.byte	0x04, 0x12
        /*00ce*/ 	.short	(.L_35 - .L_34)
	.align		4
.L_34:
        /*00d0*/ 	.word	index@(sieve_wheel_primes_small)
        /*00d4*/ 	.word	0x00000000


	//----- nvinfo : EIATTR_MIN_STACK_SIZE
	.align		4
.L_35:
        /*00d8*/ 	.byte	0x04, 0x12
        /*00da*/ 	.short	(.L_37 - .L_36)
	.align		4
.L_36:
        /*00dc*/ 	.word	index@(sieve_wheel_primes)
        /*00e0*/ 	.word	0x00000000


	//----- nvinfo : EIATTR_MIN_STACK_SIZE
	.align		4
.L_37:
        /*00e4*/ 	.byte	0x04, 0x12
        /*00e6*/ 	.short	(.L_39 - .L_38)
	.align		4
.L_38:
        /*00e8*/ 	.word	index@(clear_buffers)
        /*00ec*/ 	.word	0x00000000
.L_39:


//--------------------- .nv.compat                --------------------------
	.section	.nv.compat,"",@"SHT_CUDA_COMPAT_INFO"
	.align	4
        /*0000*/ 	.byte	0x02, 0x09, 0x00, 0x00, 0x02, 0x02, 0x01, 0x00, 0x02, 0x05, 0x05, 0x00, 0x03, 0x07, 0x01, 0x01
        /*0010*/ 	.byte	0x02, 0x03, 0x00, 0x00, 0x02, 0x06, 0x01, 0x00, 0x04, 0x0b, 0x08, 0x00, 0x01, 0x00, 0x00, 0x00
        /*0020*/ 	.byte	0x00, 0x00, 0x00, 0x00


//--------------------- .nv.info.reduce_block_results --------------------------
	.section	.nv.info.reduce_block_results,"",@"SHT_CUDA_INFO"
	.sectionflags	@""
	.align	4


	//----- nvinfo : EIATTR_CUDA_API_VERSION
	.align		4
        /*0000*/ 	.byte	0x04, 0x37
        /*0002*/ 	.short	(.L_41 - .L_40)
.L_40:
        /*0004*/ 	.word	0x00000082


	//----- nvinfo : EIATTR_KPARAM_INFO
	.align		4
.L_41:
        /*0008*/ 	.byte	0x04, 0x17
        /*000a*/ 	.short	(.L_43 - .L_42)
.L_42:
        /*000c*/ 	.word	0x00000000
        /*0010*/ 	.short	0x0004
        /*0012*/ 	.short	0x0020
        /*0014*/ 	.byte	0x00, 0xf5, 0x21, 0x00


	//----- nvinfo : EIATTR_KPARAM_INFO
	.align		4
.L_43:
        /*0018*/ 	.byte	0x04, 0x17
        /*001a*/ 	.short	(.L_45 - .L_44)
.L_44:
        /*001c*/ 	.word	0x00000000
        /*0020*/ 	.short	0x0003
        /*0022*/ 	.short	0x0018
        /*0024*/ 	.byte	0x00, 0xf5, 0x21, 0x00


	//----- nvinfo : EIATTR_KPARAM_INFO
	.align		4
.L_45:
        /*0028*/ 	.byte	0x04, 0x17
        /*002a*/ 	.short	(.L_47 - .L_46)
.L_46:
        /*002c*/ 	.word	0x00000000
        /*0030*/ 	.short	0x0002
        /*0032*/ 	.short	0x0010
        /*0034*/ 	.byte	0x00, 0xf0, 0x11, 0x00


	//----- nvinfo : EIATTR_KPARAM_INFO
	.align		4
.L_47:
        /*0038*/ 	.byte	0x04, 0x17
        /*003a*/ 	.short	(.L_49 - .L_48)
.L_48:
        /*003c*/ 	.word	0x00000000
        /*0040*/ 	.short	0x0001
        /*0042*/ 	.short	0x0008
        /*0044*/ 	.byte	0x00, 0xf5, 0x21, 0x00


	//----- nvinfo : EIATTR_KPARAM_INFO
	.align		4
.L_49:
        /*0048*/ 	.byte	0x04, 0x17
        /*004a*/ 	.short	(.L_51 - .L_50)
.L_50:
        /*004c*/ 	.word	0x00000000
        /*0050*/ 	.short	0x0000
        /*0052*/ 	.short	0x0000
        /*0054*/ 	.byte	0x00, 0xf5, 0x21, 0x00


	//----- nvinfo : EIATTR_SPARSE_MMA_MASK
	.align		4
.L_51:
        /*0058*/ 	.byte	0x03, 0x50
        /*005a*/ 	.short	0x0000


	//----- nvinfo : EIATTR_MAXREG_COUNT
	.align		4
        /*005c*/ 	.byte	0x03, 0x1b
        /*005e*/ 	.short	0x00ff


	//----- nvinfo : EIATTR_NUM_BARRIERS
	.align		4
        /*0060*/ 	.byte	0x02, 0x4c
        /*0062*/ 	.byte	0x01
	.zero		1


	//----- nvinfo : EIATTR_MERCURY_ISA_VERSION
	.align		4
        /*0064*/ 	.byte	0x03, 0x5f
        /*0066*/ 	.short	0x0101


	//----- nvinfo : EIATTR_COOP_GROUP_MASK_REGIDS
	.align		4
        /*0068*/ 	.byte	0x04, 0x29
        /*006a*/ 	.short	(.L_53 - .L_52)


	//   ....[0]....
.L_52:
        /*006c*/ 	.word	0xffffffff


	//   ....[1]....
        /*0070*/ 	.word	0xffffffff


	//   ....[2]....
        /*0074*/ 	.word	0xffffffff


	//   ....[3]....
        /*0078*/ 	.word	0xffffffff


	//   ....[4]....
        /*007c*/ 	.word	0xffffffff


	//   ....[5]....
        /*0080*/ 	.word	0xffffffff


	//   ....[6]....
        /*0084*/ 	.word	0xffffffff


	//   ....[7]....
        /*0088*/ 	.word	0xffffffff


	//   ....[8]....
        /*008c*/ 	.word	0xffffffff


	//   ....[9]....
        /*0090*/ 	.word	0xffffffff


	//   ....[10]....
        /*0094*/ 	.word	0xffffffff


	//   ....[11]....
        /*0098*/ 	.word	0xffffffff


	//   ....[12]....
        /*009c*/ 	.word	0xffffffff


	//   ....[13]....
        /*00a0*/ 	.word	0xffffffff


	//   ....[14]....
        /*00a4*/ 	.word	0xffffffff


	//   ....[15]....
        /*00a8*/ 	.word	0xffffffff


	//   ....[16]....
        /*00ac*/ 	.word	0xffffffff


	//   ....[17]....
        /*00b0*/ 	.word	0xffffffff


	//   ....[18]....
        /*00b4*/ 	.word	0xffffffff


	//   ....[19]....
        /*00b8*/ 	.word	0xffffffff


	//   ....[20]....
        /*00bc*/ 	.word	0xffffffff


	//   ....[21]....
        /*00c0*/ 	.word	0xffffffff


	//   ....[22]....
        /*00c4*/ 	.word	0xffffffff


	//   ....[23]....
        /*00c8*/ 	.word	0xffffffff


	//   ....[24]....
        /*00cc*/ 	.word	0xffffffff


	//   ....[25]....
        /*00d0*/ 	.word	0xffffffff


	//   ....[26]....
        /*00d4*/ 	.word	0xffffffff


	//   ....[27]....
        /*00d8*/ 	.word	0xffffffff


	//   ....[28]....
        /*00dc*/ 	.word	0xffffffff


	//   ....[29]....
        /*00e0*/ 	.word	0xffffffff


	//   ....[30]....
        /*00e4*/ 	.word	0xffffffff


	//   ....[31]....
        /*00e8*/ 	.word	0xffffffff


	//   ....[32]....
        /*00ec*/ 	.word	0xffffffff


	//   ....[33]....
        /*00f0*/ 	.word	0xffffffff


	//   ....[34]....
        /*00f4*/ 	.word	0xffffffff


	//   ....[35]....
        /*00f8*/ 	.word	0xffffffff


	//   ....[36]....
        /*00fc*/ 	.word	0xffffffff


	//   ....[37]....
        /*0100*/ 	.word	0xffffffff


	//   ....[38]....
        /*0104*/ 	.word	0xffffffff


	//   ....[39]....
        /*0108*/ 	.word	0xffffffff


	//----- nvinfo : EIATTR_COOP_GROUP_INSTR_OFFSETS
	.align		4
.L_53:
        /*010c*/ 	.byte	0x04, 0x28
        /*010e*/ 	.short	(.L_55 - .L_54)


	//   ....[0]....
.L_54:
        /*0110*/ 	.word	0x000001c0


	//   ....[1]....
        /*0114*/ 	.word	0x000001e0


	//   ....[2]....
        /*0118*/ 	.word	0x000001f0


	//   ....[3]....
        /*011c*/ 	.word	0x00000200


	//   ....[4]....
        /*0120*/ 	.word	0x00000230


	//   ....[5]....
        /*0124*/ 	.word	0x00000250


	//   ....[6]....
        /*0128*/ 	.word	0x00000270


	//   ....[7]....
        /*012c*/ 	.word	0x00000280


	//   ....[8]....
        /*0130*/ 	.word	0x000002c0


	//   ....[9]....
        /*0134*/ 	.word	0x000002e0


	//   ....[10]....
        /*0138*/ 	.word	0x000002f0


	//   ....[11]....
        /*013c*/ 	.word	0x00000300


	//   ....[12]....
        /*0140*/ 	.word	0x00000330


	//   ....[13]....
        /*0144*/ 	.word	0x00000360


	//   ....[14]....
        /*0148*/ 	.word	0x00000370


	//   ....[15]....
        /*014c*/ 	.word	0x00000380


	//   ....[16]....
        /*0150*/ 	.word	0x000003b0


	//   ....[17]....
        /*0154*/ 	.word	0x000003f0


	//   ....[18]....
        /*0158*/ 	.word	0x00000410


	//   ....[19]....
        /*015c*/ 	.word	0x00000420


	//   ....[20]....
        /*0160*/ 	.word	0x00000640


	//   ....[21]....
        /*0164*/ 	.word	0x00000650


	//   ....[22]....
        /*0168*/ 	.word	0x00000660


	//   ....[23]....
        /*016c*/ 	.word	0x00000670


	//   ....[24]....
        /*0170*/ 	.word	0x000006a0


	//   ....[25]....
        /*0174*/ 	.word	0x000006d0


	//   ....[26]....
        /*0178*/ 	.word	0x000006e0


	//   ....[27]....
        /*017c*/ 	.word	0x000006f0


	//   ....[28]....
        /*0180*/ 	.word	0x00000720


	//   ....[29]....
        /*0184*/ 	.word	0x00000750


	//   ....[30]....
        /*0188*/ 	.word	0x00000760


	//   ....[31]....
        /*018c*/ 	.word	0x00000770


	//   ....[32]....
        /*0190*/ 	.word	0x000007a0


	//   ....[33]....
        /*0194*/ 	.word	0x000007e0


	//   ....[34]....
        /*0198*/ 	.word	0x000007f0


	//   ....[35]....
        /*019c*/ 	.word	0x00000810


	//   ....[36]....
        /*01a0*/ 	.word	0x00000830


	//   ....[37]....
        /*01a4*/ 	.word	0x00000860


	//   ....[38]....
        /*01a8*/ 	.word	0x00000870


	//   ....[39]....
        /*01ac*/ 	.word	0x00000880


	//----- nvinfo : EIATTR_VRC_CTA_INIT_COUNT
	.align		4
.L_55:
        /*01b0*/ 	.byte	0x02, 0x4a
	.zero		1
	.zero		1


	//----- nvinfo : EIATTR_EXIT_INSTR_OFFSETS
	.align		4
        /*01b4*/ 	.byte	0x04, 0x1c
        /*01b6*/ 	.short	(.L_57 - .L_56)


	//   ....[0]....
.L_56:
        /*01b8*/ 	.word	0x00000520


	//   ....[1]....
        /*01bc*/ 	.word	0x00000890


	//   ....[2]....
        /*01c0*/ 	.word	0x00000910


	//----- nvinfo : EIATTR_CRS_STACK_SIZE
	.align		4
.L_57:
        /*01c4*/ 	.byte	0x04, 0x1e
        /*01c6*/ 	.short	(.L_59 - .L_58)
.L_58:
        /*01c8*/ 	.word	0x00000000


	//----- nvinfo : EIATTR_CBANK_PARAM_SIZE
	.align		4
.L_59:
        /*01cc*/ 	.byte	0x03, 0x19
        /*01ce*/ 	.short	0x0028


	//----- nvinfo : EIATTR_PARAM_CBANK
	.align		4
        /*01d0*/ 	.byte	0x04, 0x0a
        /*01d2*/ 	.short	(.L_61 - .L_60)
	.align		4
.L_60:
        /*01d4*/ 	.word	index@(.nv.constant0.reduce_block_results)
        /*01d8*/ 	.short	0x0380
        /*01da*/ 	.short	0x0028


	//----- nvinfo : EIATTR_SW_WAR
	.align		4
.L_61:
        /*01dc*/ 	.byte	0x04, 0x36
        /*01de*/ 	.short	(.L_63 - .L_62)
.L_62:
        /*01e0*/ 	.word	0x00000008
.L_63:


//--------------------- .nv.info.twin_sum_wheel   --------------------------
	.section	.nv.info.twin_sum_wheel,"",@"SHT_CUDA_INFO"
	.sectionflags	@""
	.align	4


	//----- nvinfo : EIATTR_CUDA_API_VERSION
	.align		4
        /*0000*/ 	.byte	0x04, 0x37
        /*0002*/ 	.short	(.L_65 - .L_64)
.L_64:
        /*0004*/ 	.word	0x00000082


	//----- nvinfo : EIATTR_KPARAM_INFO
	.align		4
.L_65:
        /*0008*/ 	.byte	0x04, 0x17
        /*000a*/ 	.short	(.L_67 - .L_66)
.L_66:
        /*000c*/ 	.word	0x00000000
        /*0010*/ 	.short	0x0009
        /*0012*/ 	.short	0x0048
        /*0014*/ 	.byte	0x00, 0xf5, 0x21, 0x00


	//----- nvinfo : EIATTR_KPARAM_INFO
	.align		4
.L_67:
        /*0018*/ 	.byte	0x04, 0x17
        /*001a*/ 	.short	(.L_69 - .L_68)
.L_68:
        /*001c*/ 	.word	0x00000000
        /*0020*/ 	.short	0x0008
        /*0022*/ 	.short	0x0040
        /*0024*/ 	.byte	0x00, 0xf5, 0x21, 0x00


	//----- nvinfo : EIATTR_KPARAM_INFO
	.align		4
.L_69:
        /*0028*/ 	.byte	0x04, 0x17
        /*002a*/ 	.short	(.L_71 - .L_70)
.L_70:
        /*002c*/ 	.word	0x00000000
        /*0030*/ 	.short	0x0007
        /*0032*/ 	.short	0x0038
        /*0034*/ 	.byte	0x00, 0xf5, 0x21, 0x00


	//----- nvinfo : EIATTR_KPARAM_INFO
	.align		4
.L_71:
        /*0038*/ 	.byte	0x04, 0x17
        /*003a*/ 	.short	(.L_73 - .L_72)
.L_72:
        /*003c*/ 	.word	0x00000000
        /*0040*/ 	.short	0x0006
        /*0042*/ 	.short	0x0030
        /*0044*/ 	.byte	0x00, 0xf5, 0x21, 0x00


	//----- nvinfo : EIATTR_KPARAM_INFO
	.align		4
.L_73:
        /*0048*/ 	.byte	0x04, 0x17
        /*004a*/ 	.short	(.L_75 - .L_74)
.L_74:
        /*004c*/ 	.word	0x00000000
        /*0050*/ 	.short	0x0005
        /*0052*/ 	.short	0x0028
        /*0054*/ 	.byte	0x00, 0xf0, 0x21, 0x00


	//----- nvinfo : EIATTR_KPARAM_INFO
	.align		4
.L_75:
        /*0058*/ 	.byte	0x04, 0x17
        /*005a*/ 	.short	(.L_77 - .L_76)
.L_76:
        /*005c*/ 	.word	0x00000000
        /*0060*/ 	.short	0x0004
        /*0062*/ 	.short	0x0020
        /*0064*/ 	.byte	0x00, 0xf0, 0x11, 0x00


	//----- nvinfo : EIATTR_KPARAM_INFO
	.align		4
.L_77:
        /*0068*/ 	.byte	0x04, 0x17
        /*006a*/ 	.short	(.L_79 - .L_78)
.L_78:
        /*006c*/ 	.word	0x00000000
        /*0070*/ 	.short	0x0003
        /*0072*/ 	.short	0x0018
        /*0074*/ 	.byte	0x00, 0xf5, 0x21, 0x00


	//----- nvinfo : EIATTR_KPARAM_INFO
	.align		4
.L_79:
        /*0078*/ 	.byte	0x04, 0x17
        /*007a*/ 	.short	(.L_81 - .L_80)
.L_80:
        /*007c*/ 	.word	0x00000000
        /*0080*/ 	.short	0x0002
        /*0082*/ 	.short	0x0010
        /*0084*/ 	.byte	0x00, 0xf0, 0x11, 0x00


	//----- nvinfo : EIATTR_KPARAM_INFO
	.align		4
.L_81:
        /*0088*/ 	.byte	0x04, 0x17
        /*008a*/ 	.short	(.L_83 - .L_82)
.L_82:
        /*008c*/ 	.word	0x00000000
        /*0090*/ 	.short	0x0001
        /*0092*/ 	.short	0x0008
        /*0094*/ 	.byte	0x00, 0xf0, 0x21, 0x00


	//----- nvinfo : EIATTR_KPARAM_INFO
	.align		4
.L_83:
        /*0098*/ 	.byte	0x04, 0x17
        /*009a*/ 	.short	(.L_85 - .L_84)
.L_84:
        /*009c*/ 	.word	0x00000000
        /*00a0*/ 	.short	0x0000
        /*00a2*/ 	.short	0x0000
        /*00a4*/ 	.byte	0x00, 0xf0, 0x21, 0x00


	//----- nvinfo : EIATTR_SPARSE_MMA_MASK
	.align		4
.L_85:
        /*00a8*/ 	.byte	0x03, 0x50
        /*00aa*/ 	.short	0x0000


	//----- nvinfo : EIATTR_MAXREG_COUNT
	.align		4
        /*00ac*/ 	.byte	0x03, 0x1b
        /*00ae*/ 	.short	0x00ff


	//----- nvinfo : EIATTR_NUM_BARRIERS
	.align		4
        /*00b0*/ 	.byte	0x02, 0x4c
        /*00b2*/ 	.byte	0x01
	.zero		1


	//----- nvinfo : EIATTR_MERCURY_ISA_VERSION
	.align		4
        /*00b4*/ 	.byte	0x03, 0x5f
        /*00b6*/ 	.short	0x0101


	//----- nvinfo : EIATTR_COOP_GROUP_MASK_REGIDS
	.align		4
        /*00b8*/ 	.byte	0x04, 0x29
        /*00ba*/ 	.short	(.L_87 - .L_86)


	//   ....[0]....
.L_86:
        /*00bc*/ 	.word	0xffffffff


	//   ....[1]....
        /*00c0*/ 	.word	0xffffffff


	//   ....[2]....
        /*00c4*/ 	.word	0xffffffff


	//   ....[3]....
        /*00c8*/ 	.word	0xffffffff


	//   ....[4]....
        /*00cc*/ 	.word	0xffffffff


	//   ....[5]....
        /*00d0*/ 	.word	0xffffffff


	//   ....[6]....
        /*00d4*/ 	.word	0xffffffff


	//   ....[7]....
        /*00d8*/ 	.word	0xffffffff


	//   ....[8]....
        /*00dc*/ 	.word	0xffffffff


	//   ....[9]....
        /*00e0*/ 	.word	0xffffffff


	//   ....[10]....
        /*00e4*/ 	.word	0xffffffff


	//   ....[11]....
        /*00e8*/ 	.word	0xffffffff


	//   ....[12]....
        /*00ec*/ 	.word	0xffffffff


	//   ....[13]....
        /*00f0*/ 	.word	0xffffffff


	//   ....[14]....
        /*00f4*/ 	.word	0xffffffff


	//   ....[15]....
        /*00f8*/ 	.word	0xffffffff


	//   ....[16]....
        /*00fc*/ 	.word	0xffffffff


	//   ....[17]....
        /*0100*/ 	.word	0xffffffff


	//   ....[18]....
        /*0104*/ 	.word	0xffffffff


	//   ....[19]....
        /*0108*/ 	.word	0xffffffff


	//   ....[20]....
        /*010c*/ 	.word	0xffffffff


	//   ....[21]....
        /*0110*/ 	.word	0xffffffff


	//   ....[22]....
        /*0114*/ 	.word	0xffffffff


	//   ....[23]....
        /*0118*/ 	.word	0xffffffff


	//   ....[24]....
        /*011c*/ 	.word	0xffffffff


	//   ....[25]....
        /*0120*/ 	.word	0xffffffff


	//   ....[26]....
        /*0124*/ 	.word	0xffffffff


	//   ....[27]....
        /*0128*/ 	.word	0xffffffff


	//   ....[28]....
        /*012c*/ 	.word	0xffffffff


	//   ....[29]....
        /*0130*/ 	.word	0xffffffff


	//   ....[30]....
        /*0134*/ 	.word	0xffffffff


	//   ....[31]....
        /*0138*/ 	.word	0xffffffff


	//   ....[32]....
        /*013c*/ 	.word	0xffffffff


	//   ....[33]....
        /*0140*/ 	.word	0xffffffff


	//   ....[34]....
        /*0144*/ 	.word	0xffffffff


	//   ....[35]....
        /*0148*/ 	.word	0xffffffff


	//   ....[36]....
        /*014c*/ 	.word	0xffffffff


	//   ....[37]....
        /*0150*/ 	.word	0xffffffff


	//   ....[38]....
        /*0154*/ 	.word	0xffffffff


	//   ....[39]....
        /*0158*/ 	.word	0xffffffff


	//----- nvinfo : EIATTR_COOP_GROUP_INSTR_OFFSETS
	.align		4
.L_87:
        /*015c*/ 	.byte	0x04, 0x28
        /*015e*/ 	.short	(.L_89 - .L_88)


	//   ....[0]....
.L_88:
        /*0160*/ 	.word	0x00000c20


	//   ....[1]....
        /*0164*/ 	.word	0x00000c40


	//   ....[2]....
        /*0168*/ 	.word	0x00000c50


	//   ....[3]....
        /*016c*/ 	.word	0x00000c60


	//   ....[4]....
        /*0170*/ 	.word	0x00000c90


	//   ....[5]....
        /*0174*/ 	.word	0x00000cb0


	//   ....[6]....
        /*0178*/ 	.word	0x00000cd0


	//   ....[7]....
        /*017c*/ 	.word	0x00000ce0


	//   ....[8]....
        /*0180*/ 	.word	0x00000d10


	//   ....[9]....
        /*0184*/ 	.word	0x00000d30


	//   ....[10]....
        /*0188*/ 	.word	0x00000d50


	//   ....[11]....
        /*018c*/ 	.word	0x00000d60


	//   ....[12]....
        /*0190*/ 	.word	0x00000da0


	//   ....[13]....
        /*0194*/ 	.word	0x00000dc0


	//   ....[14]....
        /*0198*/ 	.word	0x00000dd0


	//   ....[15]....
        /*019c*/ 	.word	0x00000de0


	//   ....[16]....
        /*01a0*/ 	.word	0x00000e10


	//   ....[17]....
        /*01a4*/ 	.word	0x00000e50


	//   ....[18]....
        /*01a8*/ 	.word	0x00000e70


	//   ....[19]....
        /*01ac*/ 	.word	0x00000e80


	//   ....[20]....
        /*01b0*/ 	.word	0x00001090


	//   ....[21]....
        /*01b4*/ 	.word	0x000010a0


	//   ....[22]....
        /*01b8*/ 	.word	0x000010b0


	//   ....[23]....
        /*01bc*/ 	.word	0x000010c0


	//   ....[24]....
        /*01c0*/ 	.word	0x000010f0


	//   ....[25]....
        /*01c4*/ 	.word	0x00001110


	//   ....[26]....
        /*01c8*/ 	.word	0x00001130


	//   ....[27]....
        /*01cc*/ 	.word	0x00001140


	//   ....[28]....
        /*01d0*/ 	.word	0x00001180


	//   ....[29]....
        /*01d4*/ 	.word	0x000011a0


	//   ....[30]....
        /*01d8*/ 	.word	0x000011b0


	//   ....[31]....
        /*01dc*/ 	.word	0x000011c0


	//   ....[32]....
        /*01e0*/ 	.word	0x000011f0


	//   ....[33]....
        /*01e4*/ 	.word	0x00001230


	//   ....[34]....
        /*01e8*/ 	.word	0x00001240


	//   ....[35]....
        /*01ec*/ 	.word	0x00001250


	//   ....[36]....
        /*01f0*/ 	.word	0x00001280


	//   ....[37]....
        /*01f4*/ 	.word	0x000012b0


	//   ....[38]....
        /*01f8*/ 	.word	0x000012c0


	//   ....[39]....
        /*01fc*/ 	.word	0x000012d0


	//----- nvinfo : EIATTR_VRC_CTA_INIT_COUNT
	.align		4
.L_89:
        /*0200*/ 	.byte	0x02, 0x4a
	.zero		1
	.zero		1


	//----- nvinfo : EIATTR_EXIT_INSTR_OFFSETS
	.align		4
        /*0204*/ 	.byte	0x04, 0x1c
        /*0206*/ 	.short	(.L_91 - .L_90)


	//   ....[0]....
.L_90:
        /*0208*/ 	.word	0x00000f80


	//   ....[1]....
        /*020c*/ 	.word	0x000012e0


	//   ....[2]....
        /*0210*/ 	.word	0x00001380


	//----- nvinfo : EIATTR_CRS_STACK_SIZE
	.align		4
.L_91:
        /*0214*/ 	.byte	0x04, 0x1e
        /*0216*/ 	.short	(.L_93 - .L_92)
.L_92:
        /*0218*/ 	.word	0x00000000


	//----- nvinfo : EIATTR_CBANK_PARAM_SIZE
	.align		4
.L_93:
        /*021c*/ 	.byte	0x03, 0x19
        /*021e*/ 	.short	0x0050


	//----- nvinfo : EIATTR_PARAM_CBANK
	.align		4
        /*0220*/ 	.byte	0x04, 0x0a
        /*0222*/ 	.short	(.L_95 - .L_94)
	.align		4
.L_94:
        /*0224*/ 	.word	index@(.nv.constant0.twin_sum_wheel)
        /*0228*/ 	.short	0x0380
        /*022a*/ 	.short	0x0050


	//----- nvinfo : EIATTR_SW_WAR
	.align		4
.L_95:
        /*022c*/ 	.byte	0x04, 0x36
        /*022e*/ 	.short	(.L_97 - .L_96)
.L_96:
        /*0230*/ 	.word	0x00000008
.L_97:


//--------------------- .nv.info.sieve_wheel_primes_small --------------------------
	.section	.nv.info.sieve_wheel_primes_small,"",@"SHT_CUDA_INFO"
	.sectionflags	@""
	.align	4


	//----- nvinfo : EIATTR_CUDA_API_VERSION
	.align		4
        /*0000*/ 	.byte	0x04, 0x37
        /*0002*/ 	.short	(.L_99 - .L_98)
.L_98:
        /*0004*/ 	.word	0x00000082


	//----- nvinfo : EIATTR_KPARAM_INFO
	.align		4
.L_99:
        /*0008*/ 	.byte	0x04, 0x17
        /*000a*/ 	.short	(.L_101 - .L_100)
.L_100:
        /*000c*/ 	.word	0x00000000
        /*0010*/ 	.short	0x0009
        /*0012*/ 	.short	0x0048
        /*0014*/ 	.byte	0x00, 0xf5, 0x21, 0x00


	//----- nvinfo : EIATTR_KPARAM_INFO
	.align		4
.L_101:
        /*0018*/ 	.byte	0x04, 0x17
        /*001a*/ 	.short	(.L_103 - .L_102)
.L_102:
        /*001c*/ 	.word	0x00000000
        /*0020*/ 	.short	0x0008
        /*0022*/ 	.short	0x0040
        /*0024*/ 	.byte	0x00, 0xf5, 0x21, 0x00


	//----- nvinfo : EIATTR_KPARAM_INFO
	.align		4
.L_103:
        /*0028*/ 	.byte	0x04, 0x17
        /*002a*/ 	.short	(.L_105 - .L_104)
.L_104:
        /*002c*/ 	.word	0x00000000
        /*0030*/ 	.short	0x0007
        /*0032*/ 	.short	0x0038
        /*0034*/ 	.byte	0x00, 0xf0, 0x11, 0x00


	//----- nvinfo : EIATTR_KPARAM_INFO
	.align		4
.L_105:
        /*0038*/ 	.byte	0x04, 0x17
        /*003a*/ 	.short	(.L_107 - .L_106)
.L_106:
        /*003c*/ 	.word	0x00000000
        /*0040*/ 	.short	0x0006
        /*0042*/ 	.short	0x0030
        /*0044*/ 	.byte	0x00, 0xf5, 0x21, 0x00


	//----- nvinfo : EIATTR_KPARAM_INFO
	.align		4
.L_107:
        /*0048*/ 	.byte	0x04, 0x17
        /*004a*/ 	.short	(.L_109 - .L_108)
.L_108:
        /*004c*/ 	.word	0x00000000
        /*0050*/ 	.short	0x0005
        /*0052*/ 	.short	0x0028
        /*0054*/ 	.byte	0x00, 0xf5, 0x21, 0x00


	//----- nvinfo : EIATTR_KPARAM_INFO
	.align		4
.L_109:
        /*0058*/ 	.byte	0x04, 0x17
        /*005a*/ 	.short	(.L_111 - .L_110)
.L_110:
        /*005c*/ 	.word	0x00000000
        /*0060*/ 	.short	0x0004
        /*0062*/ 	.short	0x0020
        /*0064*/ 	.byte	0x00, 0xf0, 0x11, 0x00


	//----- nvinfo : EIATTR_KPARAM_INFO
	.align		4
.L_111:
        /*0068*/ 	.byte	0x04, 0x17
        /*006a*/ 	.short	(.L_113 - .L_112)
.L_112:
        /*006c*/ 	.word	0x00000000
        /*0070*/ 	.short	0x0003
        /*0072*/ 	.short	0x0018
        /*0074*/ 	.byte	0x00, 0xf5, 0x21, 0x00


	//----- nvinfo : EIATTR_KPARAM_INFO
	.align		4
.L_113:
        /*0078*/ 	.byte	0x04, 0x17
        /*007a*/ 	.short	(.L_115 - .L_114)
.L_114:
        /*007c*/ 	.word	0x00000000
        /*0080*/ 	.short	0x0002
        /*0082*/ 	.short	0x0010
        /*0084*/ 	.byte	0x00, 0xf0, 0x11, 0x00


	//----- nvinfo : EIATTR_KPARAM_INFO
	.align		4
.L_115:
        /*0088*/ 	.byte	0x04, 0x17
        /*008a*/ 	.short	(.L_117 - .L_116)
.L_116:
        /*008c*/ 	.word	0x00000000
        /*0090*/ 	.short	0x0001
        /*0092*/ 	.short	0x0008
        /*0094*/ 	.byte	0x00, 0xf0, 0x21, 0x00


	//----- nvinfo : EIATTR_KPARAM_INFO
	.align		4
.L_117:
        /*0098*/ 	.byte	0x04, 0x17
        /*009a*/ 	.short	(.L_119 - .L_118)
.L_118:
        /*009c*/ 	.word	0x00000000
        /*00a0*/ 	.short	0x0000
        /*00a2*/ 	.short	0x0000
        /*00a4*/ 	.byte	0x00, 0xf0, 0x21, 0x00


	//----- nvinfo : EIATTR_SPARSE_MMA_MASK
	.align		4
.L_119:
        /*00a8*/ 	.byte	0x03, 0x50
        /*00aa*/ 	.short	0x0000


	//----- nvinfo : EIATTR_MAXREG_COUNT
	.align		4
        /*00ac*/ 	.byte	0x03, 0x1b
        /*00ae*/ 	.short	0x00ff


	//----- nvinfo : EIATTR_NUM_BARRIERS
	.align		4
        /*00b0*/ 	.byte	0x02, 0x4c
        /*00b2*/ 	.byte	0x01
	.zero		1


	//----- nvinfo : EIATTR_MERCURY_ISA_VERSION
	.align		4
        /*00b4*/ 	.byte	0x03, 0x5f
        /*00b6*/ 	.short	0x0101


	//----- nvinfo : EIATTR_VRC_CTA_INIT_COUNT
	.align		4
        /*00b8*/ 	.byte	0x02, 0x4a
	.zero		1
	.zero		1


	//----- nvinfo : EIATTR_EXIT_INSTR_OFFSETS
	.align		4
        /*00bc*/ 	.byte	0x04, 0x1c
        /*00be*/ 	.short	(.L_121 - .L_120)


	//   ....[0]....
.L_120:
        /*00c0*/ 	.word	0x00000040


	//   ....[1]....
        /*00c4*/ 	.word	0x000005d0


	//   ....[2]....
        /*00c8*/ 	.word	0x000018b0


	//----- nvinfo : EIATTR_CRS_STACK_SIZE
	.align		4
.L_121:
        /*00cc*/ 	.byte	0x04, 0x1e
        /*00ce*/ 	.short	(.L_123 - .L_122)
.L_122:
        /*00d0*/ 	.word	0x00000000


	//----- nvinfo : EIATTR_CBANK_PARAM_SIZE
	.align		4
.L_123:
        /*00d4*/ 	.byte	0x03, 0x19
        /*00d6*/ 	.short	0x0050


	//----- nvinfo : EIATTR_PARAM_CBANK
	.align		4
        /*00d8*/ 	.byte	0x04, 0x0a
        /*00da*/ 	.short	(.L_125 - .L_124)
	.align		4
.L_124:
        /*00dc*/ 	.word	index@(.nv.constant0.sieve_wheel_primes_small)
        /*00e0*/ 	.short	0x0380
        /*00e2*/ 	.short	0x0050


	//----- nvinfo : EIATTR_SW_WAR
	.align		4
.L_125:
        /*00e4*/ 	.byte	0x04, 0x36
        /*00e6*/ 	.short	(.L_127 - .L_126)
.L_126:
        /*00e8*/ 	.word	0x00000008
.L_127:


//--------------------- .nv.info.sieve_wheel_primes --------------------------
	.section	.nv.info.sieve_wheel_primes,"",@"SHT_CUDA_INFO"
	.sectionflags	@""
	.align	4


	//----- nvinfo : EIATTR_CUDA_API_VERSION
	.align		4
        /*0000*/ 	.byte	0x04, 0x37
        /*0002*/ 	.short	(.L_129 - .L_128)
.L_128:
        /*0004*/ 	.word	0x00000082


	//----- nvinfo : EIATTR_KPARAM_INFO
	.align		4
.L_129:
        /*0008*/ 	.byte	0x04, 0x17
        /*000a*/ 	.short	(.L_131 - .L_130)
.L_130:
        /*000c*/ 	.word	0x00000000
        /*0010*/ 	.short	0x0009
        /*0012*/ 	.short	0x0048
        /*0014*/ 	.byte	0x00, 0xf5, 0x21, 0x00


	//----- nvinfo : EIATTR_KPARAM_INFO
	.align		4
.L_131:
        /*0018*/ 	.byte	0x04, 0x17
        /*001a*/ 	.short	(.L_133 - .L_132)
.L_132:
        /*001c*/ 	.word	0x00000000
        /*0020*/ 	.short	0x0008
        /*0022*/ 	.short	0x0040
        /*0024*/ 	.byte	0x00, 0xf5, 0x21, 0x00


	//----- nvinfo : EIATTR_KPARAM_INFO
	.align		4
.L_133:
        /*0028*/ 	.byte	0x04, 0x17
        /*002a*/ 	.short	(.L_135 - .L_134)
.L_134:
        /*002c*/ 	.word	0x00000000
        /*0030*/ 	.short	0x0007
        /*0032*/ 	.short	0x0038
        /*0034*/ 	.byte	0x00, 0xf0, 0x11, 0x00


	//----- nvinfo : EIATTR_KPARAM_INFO
	.align		4
.L_135:
        /*0038*/ 	.byte	0x04, 0x17
        /*003a*/ 	.short	(.L_137 - .L_136)
.L_136:
        /*003c*/ 	.word	0x00000000
        /*0040*/ 	.short	0x0006
        /*0042*/ 	.short	0x0030
        /*0044*/ 	.byte	0x00, 0xf5, 0x21, 0x00


	//----- nvinfo : EIATTR_KPARAM_INFO
	.align		4
.L_137:
        /*0048*/ 	.byte	0x04, 0x17
        /*004a*/ 	.short	(.L_139 - .L_138)
.L_138:
        /*004c*/ 	.word	0x00000000
        /*0050*/ 	.short	0x0005
        /*0052*/ 	.short	0x0028
        /*0054*/ 	.byte	0x00, 0xf5, 0x21, 0x00


	//----- nvinfo : EIATTR_KPARAM_INFO
	.align		4
.L_139:
        /*0058*/ 	.byte	0x04, 0x17
        /*005a*/ 	.short	(.L_141 - .L_140)
.L_140:
        /*005c*/ 	.word	0x00000000
        /*0060*/ 	.short	0x0004
        /*0062*/ 	.short	0x0020
        /*0064*/ 	.byte	0x00, 0xf0, 0x11, 0x00


	//----- nvinfo : EIATTR_KPARAM_INFO
	.align		4
.L_141:
        /*0068*/ 	.byte	0x04, 0x17
        /*006a*/ 	.short	(.L_143 - .L_142)
.L_142:
        /*006c*/ 	.word	0x00000000
        /*0070*/ 	.short	0x0003
        /*0072*/ 	.short	0x0018
        /*0074*/ 	.byte	0x00, 0xf5, 0x21, 0x00


	//----- nvinfo : EIATTR_KPARAM_INFO
	.align		4
.L_143:
        /*0078*/ 	.byte	0x04, 0x17
        /*007a*/ 	.short	(.L_145 - .L_144)
.L_144:
        /*007c*/ 	.word	0x00000000
        /*0080*/ 	.short	0x0002
        /*0082*/ 	.short	0x0010
        /*0084*/ 	.byte	0x00, 0xf0, 0x11, 0x00


	//----- nvinfo : EIATTR_KPARAM_INFO
	.align		4
.L_145:
        /*0088*/ 	.byte	0x04, 0x17
        /*008a*/ 	.short	(.L_147 - .L_146)
.L_146:
        /*008c*/ 	.word	0x00000000
        /*0090*/ 	.short	0x0001
        /*0092*/ 	.short	0x0008
        /*0094*/ 	.byte	0x00, 0xf0, 0x21, 0x00


	//----- nvinfo : EIATTR_KPARAM_INFO
	.align		4
.L_147:
        /*0098*/ 	.byte	0x04, 0x17
        /*009a*/ 	.short	(.L_149 - .L_148)
.L_148:
        /*009c*/ 	.word	0x00000000
        /*00a0*/ 	.short	0x0000
        /*00a2*/ 	.short	0x0000
        /*00a4*/ 	.byte	0x00, 0xf0, 0x21, 0x00


	//----- nvinfo : EIATTR_SPARSE_MMA_MASK
	.align		4
.L_149:
        /*00a8*/ 	.byte	0x03, 0x50
        /*00aa*/ 	.short	0x0000


	//----- nvinfo : EIATTR_MAXREG_COUNT
	.align		4
        /*00ac*/ 	.byte	0x03, 0x1b
        /*00ae*/ 	.short	0x00ff


	//----- nvinfo : EIATTR_NUM_BARRIERS
	.align		4
        /*00b0*/ 	.byte	0x02, 0x4c
        /*00b2*/ 	.byte	0x01
	.zero		1


	//----- nvinfo : EIATTR_MERCURY_ISA_VERSION
	.align		4
        /*00b4*/ 	.byte	0x03, 0x5f
        /*00b6*/ 	.short	0x0101


	//----- nvinfo : EIATTR_VRC_CTA_INIT_COUNT
	.align		4
        /*00b8*/ 	.byte	0x02, 0x4a
	.zero		1
	.zero		1


	//----- nvinfo : EIATTR_EXIT_INSTR_OFFSETS
	.align		4
        /*00bc*/ 	.byte	0x04, 0x1c
        /*00be*/ 	.short	(.L_151 - .L_150)


	//   ....[0]....
.L_150:
        /*00c0*/ 	.word	0x000005d0


	//   ....[1]....
        /*00c4*/ 	.word	0x00001cb0


	//----- nvinfo : EIATTR_CRS_STACK_SIZE
	.align		4
.L_151:
        /*00c8*/ 	.byte	0x04, 0x1e
        /*00ca*/ 	.short	(.L_153 - .L_152)
.L_152:
        /*00cc*/ 	.word	0x00000000


	//----- nvinfo : EIATTR_CBANK_PARAM_SIZE
	.align		4
.L_153:
        /*00d0*/ 	.byte	0x03, 0x19
        /*00d2*/ 	.short	0x0050


	//----- nvinfo : EIATTR_PARAM_CBANK
	.align		4
        /*00d4*/ 	.byte	0x04, 0x0a
        /*00d6*/ 	.short	(.L_155 - .L_154)
	.align		4
.L_154:
        /*00d8*/ 	.word	index@(.nv.constant0.sieve_wheel_primes)
        /*00dc*/ 	.short	0x0380
        /*00de*/ 	.short	0x0050


	//----- nvinfo : EIATTR_SW_WAR
	.align		4
.L_155:
        /*00e0*/ 	.byte	0x04, 0x36
        /*00e2*/ 	.short	(.L_157 - .L_156)
.L_156:
        /*00e4*/ 	.word	0x00000008
.L_157:


//--------------------- .nv.info.clear_buffers    --------------------------
	.section	.nv.info.clear_buffers,"",@"SHT_CUDA_INFO"
	.sectionflags	@""
	.align	4


	//----- nvinfo : EIATTR_CUDA_API_VERSION
	.align		4
        /*0000*/ 	.byte	0x04, 0x37
        /*0002*/ 	.short	(.L_159 - .L_158)
.L_158:
        /*0004*/ 	.word	0x00000082


	//----- nvinfo : EIATTR_KPARAM_INFO
	.align		4
.L_159:
        /*0008*/ 	.byte	0x04, 0x17
        /*000a*/ 	.short	(.L_161 - .L_160)
.L_160:
        /*000c*/ 	.word	0x00000000
        /*0010*/ 	.short	0x0002
        /*0012*/ 	.short	0x0010
        /*0014*/ 	.byte	0x00, 0xf0, 0x11, 0x00


	//----- nvinfo : EIATTR_KPARAM_INFO
	.align		4
.L_161:
        /*0018*/ 	.byte	0x04, 0x17
        /*001a*/ 	.short	(.L_163 - .L_162)
.L_162:
        /*001c*/ 	.word	0x00000000
        /*0020*/ 	.short	0x0001
        /*0022*/ 	.short	0x0008
        /*0024*/ 	.byte	0x00, 0xf5, 0x21, 0x00


	//----- nvinfo : EIATTR_KPARAM_INFO
	.align		4
.L_163:
        /*0028*/ 	.byte	0x04, 0x17
        /*002a*/ 	.short	(.L_165 - .L_164)
.L_164:
        /*002c*/ 	.word	0x00000000
        /*0030*/ 	.short	0x0000
        /*0032*/ 	.short	0x0000
        /*0034*/ 	.byte	0x00, 0xf5, 0x21, 0x00


	//----- nvinfo : EIATTR_SPARSE_MMA_MASK
	.align		4
.L_165:
        /*0038*/ 	.byte	0x03, 0x50
        /*003a*/ 	.short	0x0000


	//----- nvinfo : EIATTR_MAXREG_COUNT
	.align		4
        /*003c*/ 	.byte	0x03, 0x1b
        /*003e*/ 	.short	0x00ff


	//----- nvinfo : EIATTR_MERCURY_ISA_VERSION
	.align		4
        /*0040*/ 	.byte	0x03, 0x5f
        /*0042*/ 	.short	0x0101


	//----- nvinfo : EIATTR_VRC_CTA_INIT_COUNT
	.align		4
        /*0044*/ 	.byte	0x02, 0x4a
	.zero		1
	.zero		1


	//----- nvinfo : EIATTR_EXIT_INSTR_OFFSETS
	.align		4
        /*0048*/ 	.byte	0x04, 0x1c
        /*004a*/ 	.short	(.L_167 - .L_166)


	//   ....[0]....
.L_166:
        /*004c*/ 	.word	0x00000070


	//   ....[1]....
        /*0050*/ 	.word	0x00000140


	//----- nvinfo : EIATTR_CRS_STACK_SIZE
	.align		4
.L_167:
        /*0054*/ 	.byte	0x04, 0x1e
        /*0056*/ 	.short	(.L_169 - .L_168)
.L_168:
        /*0058*/ 	.word	0x00000000


	//----- nvinfo : EIATTR_CBANK_PARAM_SIZE
	.align		4
.L_169:
        /*005c*/ 	.byte	0x03, 0x19
        /*005e*/ 	.short	0x0014


	//----- nvinfo : EIATTR_PARAM_CBANK
	.align		4
        /*0060*/ 	.byte	0x04, 0x0a
        /*0062*/ 	.short	(.L_171 - .L_170)
	.align		4
.L_170:
        /*0064*/ 	.word	index@(.nv.constant0.clear_buffers)
        /*0068*/ 	.short	0x0380
        /*006a*/ 	.short	0x0014


	//----- nvinfo : EIATTR_SW_WAR
	.align		4
.L_171:
        /*006c*/ 	.byte	0x04, 0x36
        /*006e*/ 	.short	(.L_173 - .L_172)
.L_172:
        /*0070*/ 	.word	0x00000008
.L_173:


//--------------------- .nv.callgraph             --------------------------
	.section	.nv.callgraph,"",@"SHT_CUDA_CALLGRAPH"
	.align	4
	.sectionentsize	8
	.align		4
        /*0000*/ 	.word	0x00000000
	.align		4
        /*0004*/ 	.word	0xffffffff
	.align		4
        /*0008*/ 	.word	0x00000000
	.align		4
        /*000c*/ 	.word	0xfffffffe
	.align		4
        /*0010*/ 	.word	0x00000000
	.align		4
        /*0014*/ 	.word	0xfffffffd
	.align		4
        /*0018*/ 	.word	0x00000000
	.align		4
        /*001c*/ 	.word	0xfffffffc


//--------------------- .text.reduce_block_results --------------------------
	.section	.text.reduce_block_results,"ax",@progbits
	.align	128
        .global         reduce_block_results
        .type           reduce_block_results,@function
        .size           reduce_block_results,(.L_x_120 - reduce_block_results)
        .other          reduce_block_results,@"STO_CUDA_ENTRY STV_DEFAULT"
reduce_block_results:
.text.reduce_block_results:
[----:B------:R-:W-:Y:S01]  /*0000*/  LDC R1, c[0x0][0x37c] ;  /* 0x0000df00ff017b82 */ /* 0x000fe20000000800 */
[----:B------:R-:W0:Y:S01]  /*0010*/  S2R R0, SR_TID.X ;  /* 0x0000000000007919 */ /* 0x000e220000002100 */
[----:B------:R-:W0:Y:S01]  /*0020*/  LDCU UR4, c[0x0][0x390] ;  /* 0x00007200ff0477ac */ /* 0x000e220008000800 */
[----:B------:R-:W-:Y:S01]  /*0030*/  BSSY.RECONVERGENT B0, `(.L_x_0) ;  /* 0x0000018000007945 */ /* 0x000fe20003800200 */
[----:B------:R-:W-:Y:S01]  /*0040*/  IMAD.MOV.U32 R15, RZ, RZ, RZ ;  /* 0x000000ffff0f7224 */ /* 0x000fe200078e00ff */
[----:B------:R-:W-:Y:S01]  /*0050*/  CS2R R4, SRZ ;  /* 0x0000000000047805 */ /* 0x000fe2000001ff00 */
[----:B------:R-:W1:Y:S01]  /*0060*/  LDCU.64 UR8, c[0x0][0x358] ;  /* 0x00006b00ff0877ac */ /* 0x000e620008000a00 */
[----:B------:R-:W-:Y:S01]  /*0070*/  IMAD.MOV.U32 R2, RZ, RZ, RZ ;  /* 0x000000ffff027224 */ /* 0x000fe200078e00ff */
[----:B0-----:R-:W-:-:S13]  /*0080*/  ISETP.GE.U32.AND P0, PT, R0, UR4, PT ;  /* 0x0000000400007c0c */ /* 0x001fda000bf06070 */
[----:B-1----:R-:W-:Y:S05]  /*0090*/  @P0 BRA `(.L_x_1) ;  /* 0x0000000000440947 */ /* 0x002fea0003800000 */
[----:B------:R-:W0:Y:S01]  /*00a0*/  LDC R14, c[0x0][0x360] ;  /* 0x0000d800ff0e7b82 */ /* 0x000e220000000800 */
[----:B------:R-:W-:Y:S01]  /*00b0*/  IMAD.MOV.U32 R15, RZ, RZ, RZ ;  /* 0x000000ffff0f7224 */ /* 0x000fe200078e00ff */
[----:B------:R-:W-:Y:S01]  /*00c0*/  CS2R R4, SRZ ;  /* 0x0000000000047805 */ /* 0x000fe2000001ff00 */
[----:B------:R-:W-:Y:S02]  /*00d0*/  IMAD.MOV.U32 R2, RZ, RZ, RZ ;  /* 0x000000ffff027224 */ /* 0x000fe400078e00ff */
[----:B------:R-:W-:-:S03]  /*00e0*/  IMAD.MOV.U32 R3, RZ, RZ, R0 ;  /* 0x000000ffff037224 */ /* 0x000fc600078e0000 */
[----:B------:R-:W1:Y:S08]  /*00f0*/  LDC.64 R10, c[0x0][0x380] ;  /* 0x0000e000ff0a7b82 */ /* 0x000e700000000a00 */
[----:B------:R-:W2:Y:S02]  /*0100*/  LDC.64 R12, c[0x0][0x388] ;  /* 0x0000e200ff0c7b82 */ /* 0x000ea40000000a00 */
.L_x_2:
[----:B--2---:R-:W-:-:S04]  /*0110*/  IMAD.WIDE.U32 R8, R3, 0x8, R12 ;  /* 0x0000000803087825 */ /* 0x004fc800078e000c */
[----:B-1----:R-:W-:Y:S02]  /*0120*/  IMAD.WIDE.U32 R6, R3, 0x8, R10 ;  /* 0x0000000803067825 */ /* 0x002fe400078e000a */
[----:B------:R-:W2:Y:S04]  /*0130*/  LDG.E.64.CONSTANT R8, desc[UR8][R8.64] ;  /* 0x0000000808087981 */ /* 0x000ea8000c1e9b00 */
[----:B------:R-:W3:Y:S01]  /*0140*/  LDG.E.64.CONSTANT R6, desc[UR8][R6.64] ;  /* 0x0000000806067981 */ /* 0x000ee2000c1e9b00 */
[----:B0-----:R-:W-:-:S05]  /*0150*/  IMAD.IADD R3, R14, 0x1, R3 ;  /* 0x000000010e037824 */ /* 0x001fca00078e0203 */
[----:B------:R-:W-:Y:S02]  /*0160*/  ISETP.GE.U32.AND P0, PT, R3, UR4, PT ;  /* 0x0000000403007c0c */ /* 0x000fe4000bf06070 */
[----:B--2---:R-:W-:Y:S01]  /*0170*/  IADD3 R15, P1, PT, R8, R15, RZ ;  /* 0x0000000f080f7210 */ /* 0x004fe20007f3e0ff */
[----:B---3--:R-:W-:-:S04]  /*0180*/  DADD R4, R6, R4 ;  /* 0x0000000006047229 */ /* 0x008fc80000000004 */
[----:B------:R-:W-:-:S06]  /*0190*/  IMAD.X R2, R9, 0x1, R2, P1 ;  /* 0x0000000109027824 */ /* 0x000fcc00008e0602 */
[----:B------:R-:W-:Y:S05]  /*01a0*/  @!P0 BRA `(.L_x_2) ;  /* 0xfffffffc00d88947 */ /* 0x000fea000383ffff */
.L_x_1:
[----:B------:R-:W-:Y:S05]  /*01b0*/  BSYNC.RECONVERGENT B0 ;  /* 0x0000000000007941 */ /* 0x000fea0003800200 */
.L_x_0:
[----:B------:R-:W-:Y:S01]  /*01c0*/  SHFL.DOWN PT, R6, R4, 0x10, 0x1f ;  /* 0x0a001f0004067f89 */ /* 0x000fe200000e0000 */
[----:B------:R-:W-:Y:S03]  /*01d0*/  BSSY.RECONVERGENT B0, `(.L_x_3) ;  /* 0x0000033000007945 */ /* 0x000fe60003800200 */
[----:B------:R-:W0:Y:S04]  /*01e0*/  SHFL.DOWN PT, R7, R5, 0x10, 0x1f ;  /* 0x0a001f0005077f89 */ /* 0x000e2800000e0000 */
[----:B------:R-:W1:Y:S04]  /*01f0*/  SHFL.DOWN PT, R3, R15, 0x10, 0x1f ;  /* 0x0a001f000f037f89 */ /* 0x000e6800000e0000 */
[----:B------:R-:W2:Y:S01]  /*0200*/  SHFL.DOWN PT, R11, R2, 0x10, 0x1f ;  /* 0x0a001f00020b7f89 */ /* 0x000ea200000e0000 */
[----:B0-----:R-:W-:Y:S01]  /*0210*/  DADD R6, R6, R4 ;  /* 0x0000000006067229 */ /* 0x001fe20000000004 */
[----:B-1----:R-:W-:-:S06]  /*0220*/  IADD3 R14, P0, PT, R3, R15, RZ ;  /* 0x0000000f030e7210 */ /* 0x002fcc0007f1e0ff */
[----:B------:R-:W-:Y:S01]  /*0230*/  SHFL.DOWN PT, R8, R6, 0x8, 0x1f ;  /* 0x09001f0006087f89 */ /* 0x000fe200000e0000 */
[----:B------:R-:W-:-:S03]  /*0240*/  IADD3 R12, P1, PT, RZ, R14, RZ ;  /* 0x0000000eff0c7210 */ /* 0x000fc60007f3e0ff */
[----:B------:R-:W0:Y:S01]  /*0250*/  SHFL.DOWN PT, R3, R14, 0x8, 0x1f ;  /* 0x09001f000e037f89 */ /* 0x000e2200000e0000 */
[----:B--2---:R-:W-:-:S03]  /*0260*/  IADD3.X R11, PT, PT, R11, RZ, R2, P1, P0 ;  /* 0x000000ff0b0b7210 */ /* 0x004fc60000fe0402 */
[----:B------:R-:W1:Y:S04]  /*0270*/  SHFL.DOWN PT, R9, R7, 0x8, 0x1f ;  /* 0x09001f0007097f89 */ /* 0x000e6800000e0000 */
[----:B------:R-:W2:Y:S01]  /*0280*/  SHFL.DOWN PT, R4, R11, 0x8, 0x1f ;  /* 0x09001f000b047f89 */ /* 0x000ea200000e0000 */
[----:B0-----:R-:W-:Y:S01]  /*0290*/  IADD3 R12, P0, PT, R3, R12, RZ ;  /* 0x0000000c030c7210 */ /* 0x001fe20007f1e0ff */
[----:B-1----:R-:W-:-:S03]  /*02a0*/  DADD R8, R6, R8 ;  /* 0x0000000006087229 */ /* 0x002fc60000000008 */
[----:B------:R-:W-:Y:S01]  /*02b0*/  IADD3 R10, P1, PT, RZ, R12, RZ ;  /* 0x0000000cff0a7210 */ /* 0x000fe20007f3e0ff */
[----:B------:R-:W0:Y:S03]  /*02c0*/  SHFL.DOWN PT, R5, R12, 0x4, 0x1f ;  /* 0x08801f000c057f89 */ /* 0x000e2600000e0000 */
[----:B--2---:R-:W-:Y:S01]  /*02d0*/  IADD3.X R13, PT, PT, R4, RZ, R11, P1, P0 ;  /* 0x000000ff040d7210 */ /* 0x004fe20000fe040b */
[----:B------:R-:W-:Y:S04]  /*02e0*/  SHFL.DOWN PT, R2, R8, 0x4, 0x1f ;  /* 0x08801f0008027f89 */ /* 0x000fe800000e0000 */
[----:B------:R-:W1:Y:S04]  /*02f0*/  SHFL.DOWN PT, R3, R9, 0x4, 0x1f ;  /* 0x08801f0009037f89 */ /* 0x000e6800000e0000 */
[----:B------:R-:W2:Y:S01]  /*0300*/  SHFL.DOWN PT, R4, R13, 0x4, 0x1f ;  /* 0x08801f000d047f89 */ /* 0x000ea200000e0000 */
[----:B0-----:R-:W-:-:S04]  /*0310*/  IADD3 R6, P0, PT, R5, R10, RZ ;  /* 0x0000000a05067210 */ /* 0x001fc80007f1e0ff */
[----:B------:R-:W-:Y:S02]  /*0320*/  IADD3 R11, P1, PT, RZ, R6, RZ ;  /* 0x00000006ff0b7210 */ /* 0x000fe40007f3e0ff */
[----:B------:R-:W0:Y:S01]  /*0330*/  SHFL.DOWN PT, R6, R6, 0x2, 0x1f ;  /* 0x08401f0006067f89 */ /* 0x000e2200000e0000 */
[----:B-1----:R-:W-:Y:S01]  /*0340*/  DADD R2, R8, R2 ;  /* 0x0000000008027229 */ /* 0x002fe20000000002 */
[----:B--2---:R-:W-:-:S06]  /*0350*/  IADD3.X R14, PT, PT, R4, RZ, R13, P1, P0 ;  /* 0x000000ff040e7210 */ /* 0x004fcc0000fe040d */
[----:B------:R-:W-:Y:S04]  /*0360*/  SHFL.DOWN PT, R4, R2, 0x2, 0x1f ;  /* 0x08401f0002047f89 */ /* 0x000fe800000e0000 */
[----:B------:R-:W1:Y:S04]  /*0370*/  SHFL.DOWN PT, R5, R3, 0x2, 0x1f ;  /* 0x08401f0003057f89 */ /* 0x000e6800000e0000 */
[----:B------:R-:W2:Y:S01]  /*0380*/  SHFL.DOWN PT, R7, R14, 0x2, 0x1f ;  /* 0x08401f000e077f89 */ /* 0x000ea200000e0000 */
[----:B0-----:R-:W-:-:S04]  /*0390*/  IADD3 R12, P0, PT, R6, R11, RZ ;  /* 0x0000000b060c7210 */ /* 0x001fc80007f1e0ff */
[----:B------:R-:W-:Y:S01]  /*03a0*/  IADD3 R11, P1, PT, RZ, R12, RZ ;  /* 0x0000000cff0b7210 */ /* 0x000fe20007f3e0ff */
[----:B------:R-:W0:Y:S01]  /*03b0*/  SHFL.DOWN PT, R8, R12, 0x1, 0x1f ;  /* 0x08201f000c087f89 */ /* 0x000e2200000e0000 */
[----:B-1----:R-:W-:Y:S02]  /*03c0*/  DADD R4, R2, R4 ;  /* 0x0000000002047229 */ /* 0x002fe40000000004 */
[----:B--2---:R-:W-:Y:S02]  /*03d0*/  IADD3.X R10, PT, PT, R7, RZ, R14, P1, P0 ;  /* 0x000000ff070a7210 */ /* 0x004fe40000fe040e */
[----:B------:R-:W-:-:S03]  /*03e0*/  LOP3.LUT P0, R2, R0, 0x1f, RZ, 0xc0, !PT ;  /* 0x0000001f00027812 */ /* 0x000fc6000780c0ff */
[----:B------:R-:W-:Y:S01]  /*03f0*/  SHFL.DOWN PT, R6, R4, 0x1, 0x1f ;  /* 0x08201f0004067f89 */ /* 0x000fe200000e0000 */
[----:B------:R-:W-:-:S03]  /*0400*/  ISETP.GT.U32.AND P1, PT, R0, 0x1f, PT ;  /* 0x0000001f0000780c */ /* 0x000fc60003f24070 */
[----:B------:R-:W1:Y:S04]  /*0410*/  SHFL.DOWN PT, R7, R5, 0x1, 0x1f ;  /* 0x08201f0005077f89 */ /* 0x000e6800000e0000 */
[----:B------:R-:W2:Y:S01]  /*0420*/  SHFL.DOWN PT, R9, R10, 0x1, 0x1f ;  /* 0x08201f000a097f89 */ /* 0x000ea200000e0000 */
[----:B0-----:R-:W-:Y:S01]  /*0430*/  IADD3 R8, P2, P3, RZ, R11, R8 ;  /* 0x0000000bff087210 */ /* 0x001fe20007b5e008 */
[----:B-1----:R-:W-:-:S03]  /*0440*/  DADD R6, R4, R6 ;  /* 0x0000000004067229 */ /* 0x002fc60000000006 */
[----:B--2---:R-:W-:Y:S01]  /*0450*/  IADD3.X R9, PT, PT, R9, R10, RZ, P2, P3 ;  /* 0x0000000a09097210 */ /* 0x004fe200017e64ff */
[----:B------:R-:W-:Y:S08]  /*0460*/  @P0 BRA `(.L_x_4) ;  /* 0x0000000000240947 */ /* 0x000ff00003800000 */
[----:B------:R-:W0:Y:S01]  /*0470*/  S2UR UR6, SR_CgaCtaId ;  /* 0x00000000000679c3 */ /* 0x000e220000008800 */
[----:B------:R-:W-:Y:S02]  /*0480*/  UMOV UR4, 0x400 ;  /* 0x0000040000047882 */ /* 0x000fe40000000000 */
[----:B------:R-:W-:Y:S02]  /*0490*/  UIADD3 UR5, UPT, UPT, UR4, 0x40, URZ ;  /* 0x0000004004057890 */ /* 0x000fe4000fffe0ff */
[----:B0-----:R-:W-:Y:S02]  /*04a0*/  ULEA UR4, UR6, UR4, 0x18 ;  /* 0x0000000406047291 */ /* 0x001fe4000f8ec0ff */
[----:B------:R-:W-:-:S04]  /*04b0*/  ULEA UR5, UR6, UR5, 0x18 ;  /* 0x0000000506057291 */ /* 0x000fc8000f8ec0ff */
[C---:B------:R-:W-:Y:S02]  /*04c0*/  LEA.HI R3, R0.reuse, UR4, RZ, 0x1e ;  /* 0x0000000400037c11 */ /* 0x040fe4000f8ff0ff */
[----:B------:R-:W-:-:S03]  /*04d0*/  LEA.HI R5, R0, UR5, RZ, 0x1e ;  /* 0x0000000500057c11 */ /* 0x000fc6000f8ff0ff */
[----:B------:R0:W-:Y:S04]  /*04e0*/  STS.64 [R3], R6 ;  /* 0x0000000603007388 */ /* 0x0001e80000000a00 */
[----:B------:R0:W-:Y:S02]  /*04f0*/  STS.64 [R5], R8 ;  /* 0x0000000805007388 */ /* 0x0001e40000000a00 */
.L_x_4:
[----:B------:R-:W-:Y:S05]  /*0500*/  BSYNC.RECONVERGENT B0 ;  /* 0x0000000000007941 */ /* 0x000fea0003800200 */
.L_x_3:
[----:B------:R-:W-:Y:S06]  /*0510*/  BAR.SYNC.DEFER_BLOCKING 0x0 ;  /* 0x0000000000007b1d */ /* 0x000fec0000010000 */
[----:B------:R-:W-:Y:S05]  /*0520*/  @P1 EXIT ;  /* 0x000000000000194d */ /* 0x000fea0003800000 */
[----:B------:R-:W1:Y:S01]  /*0530*/  LDCU UR4, c[0x0][0x360] ;  /* 0x00006c00ff0477ac */ /* 0x000e620008000800 */
[----:B------:R-:W-:Y:S01]  /*0540*/  BSSY.RECONVERGENT B0, `(.L_x_5) ;  /* 0x000000f000007945 */ /* 0x000fe20003800200 */
[----:B0-----:R-:W-:Y:S02]  /*0550*/  CS2R R4, SRZ ;  /* 0x0000000000047805 */ /* 0x001fe4000001ff00 */
[----:B------:R-:W-:Y:S01]  /*0560*/  CS2R R6, SRZ ;  /* 0x0000000000067805 */ /* 0x000fe2000001ff00 */
[----:B-1----:R-:W-:-:S06]  /*0570*/  USHF.R.U32.HI UR4, URZ, 0x5, UR4 ;  /* 0x00000005ff047899 */ /* 0x002fcc0008011604 */
[----:B------:R-:W-:-:S13]  /*0580*/  ISETP.GE.U32.AND P0, PT, R2, UR4, PT ;  /* 0x0000000402007c0c */ /* 0x000fda000bf06070 */
[----:B------:R-:W-:Y:S05]  /*0590*/  @P0 BRA `(.L_x_6) ;  /* 0x0000000000240947 */ /* 0x000fea0003800000 */
[----:B------:R-:W0:Y:S01]  /*05a0*/  S2UR UR5, SR_CgaCtaId ;  /* 0x00000000000579c3 */ /* 0x000e220000008800 */
[----:B------:R-:W-:Y:S02]  /*05b0*/  UMOV UR4, 0x400 ;  /* 0x0000040000047882 */ /* 0x000fe40000000000 */
[----:B------:R-:W-:Y:S02]  /*05c0*/  UIADD3 UR6, UPT, UPT, UR4, 0x40, URZ ;  /* 0x0000004004067890 */ /* 0x000fe4000fffe0ff */
[----:B0-----:R-:W-:Y:S02]  /*05d0*/  ULEA UR4, UR5, UR4, 0x18 ;  /* 0x0000000405047291 */ /* 0x001fe4000f8ec0ff */
[----:B------:R-:W-:-:S04]  /*05e0*/  ULEA UR6, UR5, UR6, 0x18 ;  /* 0x0000000605067291 */ /* 0x000fc8000f8ec0ff */
[C---:B------:R-:W-:Y:S02]  /*05f0*/  LEA R6, R2.reuse, UR4, 0x3 ;  /* 0x0000000402067c11 */ /* 0x040fe4000f8e18ff */
[----:B------:R-:W-:-:S04]  /*0600*/  LEA R4, R2, UR6, 0x3 ;  /* 0x0000000602047c11 */ /* 0x000fc8000f8e18ff */
[----:B------:R-:W0:Y:S04]  /*0610*/  LDS.64 R6, [R6] ;  /* 0x0000000006067984 */ /* 0x000e280000000a00 */
[----:B------:R-:W1:Y:S02]  /*0620*/  LDS.64 R4, [R4] ;  /* 0x0000000004047984 */ /* 0x000e640000000a00 */
.L_x_6:
[----:B------:R-:W-:Y:S05]  /*0630*/  BSYNC.RECONVERGENT B0 ;  /* 0x0000000000007941 */ /* 0x000fea0003800200 */
.L_x_5:
[----:B-1----:R-:W1:Y:S04]  /*0640*/  SHFL.DOWN PT, R3, R4, 0x10, 0x1f ;  /* 0x0a001f0004037f89 */ /* 0x002e6800000e0000 */
[----:B0-----:R-:W-:Y:S04]  /*0650*/  SHFL.DOWN PT, R8, R6, 0x10, 0x1f ;  /* 0x0a001f0006087f89 */ /* 0x001fe800000e0000 */
[----:B------:R-:W0:Y:S04]  /*0660*/  SHFL.DOWN PT, R9, R7, 0x10, 0x1f ;  /* 0x0a001f0007097f89 */ /* 0x000e2800000e0000 */
[----:B------:R-:W2:Y:S01]  /*0670*/  SHFL.DOWN PT, R13, R5, 0x10, 0x1f ;  /* 0x0a001f00050d7f89 */ /* 0x000ea200000e0000 */
[----:B-1----:R-:W-:-:S04]  /*0680*/  IADD3 R16, P0, PT, R3, R4, RZ ;  /* 0x0000000403107210 */ /* 0x002fc80007f1e0ff */
[----:B------:R-:W-:Y:S01]  /*0690*/  IADD3 R15, P1, PT, RZ, R16, RZ ;  /* 0x00000010ff0f7210 */ /* 0x000fe20007f3e0ff */
[----:B------:R-:W1:Y:S01]  /*06a0*/  SHFL.DOWN PT, R0, R16, 0x8, 0x1f ;  /* 0x09001f0010007f89 */ /* 0x000e6200000e0000 */
[----:B0-----:R-:W-:Y:S02]  /*06b0*/  DADD R8, R8, R6 ;  /* 0x0000000008087229 */ /* 0x001fe40000000006 */
[----:B--2---:R-:W-:-:S05]  /*06c0*/  IADD3.X R14, PT, PT, R13, RZ, R5, P1, P0 ;  /* 0x000000ff0d0e7210 */ /* 0x004fca0000fe0405 */
[----:B------:R-:W-:Y:S04]  /*06d0*/  SHFL.DOWN PT, R10, R8, 0x8, 0x1f ;  /* 0x09001f00080a7f89 */ /* 0x000fe800000e0000 */
        /* <DEDUP_REMOVED lines=11> */
[----:B------:R-:W-:Y:S02]  /*0790*/  IADD3 R9, P1, PT, RZ, R0, RZ ;  /* 0x00000000ff097210 */ /* 0x000fe40007f3e0ff */
[----:B------:R-:W1:Y:S01]  /*07a0*/  SHFL.DOWN PT, R0, R0, 0x2, 0x1f ;  /* 0x08401f0000007f89 */ /* 0x000e6200000e0000 */
[----:B0-----:R-:W-:Y:S01]  /*07b0*/  DADD R4, R10, R4 ;  /* 0x000000000a047229 */ /* 0x001fe20000000004 */
[----:B--2---:R-:W-:Y:S02]  /*07c0*/  IADD3.X R8, PT, PT, R3, RZ, R12, P1, P0 ;  /* 0x000000ff03087210 */ /* 0x004fe40000fe040c */
[----:B------:R-:W-:-:S04]  /*07d0*/  ISETP.NE.AND P0, PT, R2, RZ, PT ;  /* 0x000000ff0200720c */ /* 0x000fc80003f05270 */
[----:B------:R-:W-:Y:S04]  /*07e0*/  SHFL.DOWN PT, R6, R4, 0x2, 0x1f ;  /* 0x08401f0004067f89 */ /* 0x000fe800000e0000 */
[----:B------:R-:W0:Y:S01]  /*07f0*/  SHFL.DOWN PT, R7, R5, 0x2, 0x1f ;  /* 0x08401f0005077f89 */ /* 0x000e2200000e0000 */
[----:B-1----:R-:W-:-:S03]  /*0800*/  IADD3 R10, P1, PT, R0, R9, RZ ;  /* 0x00000009000a7210 */ /* 0x002fc60007f3e0ff */
[----:B------:R-:W1:Y:S01]  /*0810*/  SHFL.DOWN PT, R3, R8, 0x2, 0x1f ;  /* 0x08401f0008037f89 */ /* 0x000e6200000e0000 */
[----:B------:R-:W-:-:S03]  /*0820*/  IADD3 R11, P2, PT, RZ, R10, RZ ;  /* 0x0000000aff0b7210 */ /* 0x000fc60007f5e0ff */
[----:B------:R-:W2:Y:S01]  /*0830*/  SHFL.DOWN PT, R10, R10, 0x1, 0x1f ;  /* 0x08201f000a0a7f89 */ /* 0x000ea200000e0000 */
[----:B0-----:R-:W-:Y:S01]  /*0840*/  DADD R6, R4, R6 ;  /* 0x0000000004067229 */ /* 0x001fe20000000006 */
[----:B-1----:R-:W-:-:S06]  /*0850*/  IADD3.X R13, PT, PT, R3, RZ, R8, P2, P1 ;  /* 0x000000ff030d7210 */ /* 0x002fcc00017e2408 */
[----:B------:R0:W1:Y:S04]  /*0860*/  SHFL.DOWN PT, R2, R6, 0x1, 0x1f ;  /* 0x08201f0006027f89 */ /* 0x00006800000e0000 */
[----:B------:R0:W3:Y:S04]  /*0870*/  SHFL.DOWN PT, R0, R13, 0x1, 0x1f ;  /* 0x08201f000d007f89 */ /* 0x0000e800000e0000 */
[----:B------:R0:W4:Y:S01]  /*0880*/  SHFL.DOWN PT, R3, R7, 0x1, 0x1f ;  /* 0x08201f0007037f89 */ /* 0x00012200000e0000 */
[----:B--2---:R-:W-:Y:S05]  /*0890*/  @P0 EXIT ;  /* 0x000000000000094d */ /* 0x004fea0003800000 */
[----:B------:R-:W2:Y:S01]  /*08a0*/  LDC.64 R4, c[0x0][0x398] ;  /* 0x0000e600ff047b82 */ /* 0x000ea20000000a00 */
[----:B------:R-:W-:Y:S01]  /*08b0*/  IADD3 R10, P0, P1, RZ, R11, R10 ;  /* 0x0000000bff0a7210 */ /* 0x000fe2000791e00a */
[----:B-1--4-:R-:W-:-:S03]  /*08c0*/  DADD R2, R6, R2 ;  /* 0x0000000006027229 */ /* 0x012fc60000000002 */
[----:B---3--:R-:W-:-:S03]  /*08d0*/  IADD3.X R11, PT, PT, R0, R13, RZ, P0, P1 ;  /* 0x0000000d000b7210 */ /* 0x008fc600007e24ff */
[----:B------:R-:W1:Y:S01]  /*08e0*/  LDC.64 R8, c[0x0][0x3a0] ;  /* 0x0000e800ff087b82 */ /* 0x000e620000000a00 */
[----:B--2---:R-:W-:Y:S04]  /*08f0*/  STG.E.64 desc[UR8][R4.64], R2 ;  /* 0x0000000204007986 */ /* 0x004fe8000c101b08 */
[----:B-1----:R-:W-:Y:S01]  /*0900*/  STG.E.64 desc[UR8][R8.64], R10 ;  /* 0x0000000a08007986 */ /* 0x002fe2000c101b08 */
[----:B------:R-:W-:Y:S05]  /*0910*/  EXIT ;  /* 0x000000000000794d */ /* 0x000fea0003800000 */
.L_x_7:
[----:B------:R-:W-:-:S00]  /*0920*/  BRA `(.L_x_7) ;  /* 0xfffffffc00fc7947 */ /* 0x000fc0000383ffff */
[----:B------:R-:W-:-:S00]  /*0930*/  NOP ;  /* 0x0000000000007918 */ /* 0x000fc00000000000 */
        /* <DEDUP_REMOVED lines=12> */
.L_x_120:


//--------------------- .text.twin_sum_wheel      --------------------------
	.section	.text.twin_sum_wheel,"ax",@progbits
	.align	128
        .global         twin_sum_wheel
        .type           twin_sum_wheel,@function
        .size           twin_sum_wheel,(.L_x_116 - twin_sum_wheel)
        .other          twin_sum_wheel,@"STO_CUDA_ENTRY STV_DEFAULT"
twin_sum_wheel:
.text.twin_sum_wheel:
[----:B------:R-:W-:Y:S01]  /*0000*/  LDC R1, c[0x0][0x37c] ;  /* 0x0000df00ff017b82 */ /* 0x000fe20000000800 */
[----:B------:R-:W0:Y:S07]  /*0010*/  LDCU UR5, c[0x0][0x3a0] ;  /* 0x00007400ff0577ac */ /* 0x000e2e0008000800 */
[----:B------:R-:W1:Y:S01]  /*0020*/  LDC.64 R8, c[0x0][0x388] ;  /* 0x0000e200ff087b82 */ /* 0x000e620000000a00 */
[----:B------:R-:W2:Y:S01]  /*0030*/  S2R R2, SR_CTAID.X ;  /* 0x0000000000027919 */ /* 0x000ea20000002500 */
[----:B------:R-:W-:Y:S01]  /*0040*/  BSSY.RECONVERGENT B0, `(.L_x_8) ;  /* 0x00000bd000007945 */ /* 0x000fe20003800200 */
[----:B------:R-:W2:Y:S01]  /*0050*/  LDCU UR7, c[0x0][0x360] ;  /* 0x00006c00ff0777ac */ /* 0x000ea20008000800 */
[----:B------:R-:W-:Y:S01]  /*0060*/  CS2R R24, SRZ ;  /* 0x0000000000187805 */ /* 0x000fe2000001ff00 */
[----:B------:R-:W2:Y:S01]  /*0070*/  S2R R3, SR_TID.X ;  /* 0x0000000000037919 */ /* 0x000ea20000002100 */
[----:B------:R-:W3:Y:S01]  /*0080*/  LDCU.64 UR8, c[0x0][0x358] ;  /* 0x00006b00ff0877ac */ /* 0x000ee20008000a00 */
[----:B------:R-:W4:Y:S01]  /*0090*/  LDCU UR16, c[0x0][0x38c] ;  /* 0x00007180ff1077ac */ /* 0x000f220008000800 */
[----:B------:R-:W1:Y:S01]  /*00a0*/  LDCU UR17, c[0x0][0x388] ;  /* 0x00007100ff1177ac */ /* 0x000e620008000800 */
[----:B0-----:R-:W-:Y:S01]  /*00b0*/  USHF.R.S32.HI UR4, URZ, 0x1f, UR5 ;  /* 0x0000001fff047899 */ /* 0x001fe20008011405 */
[----:B------:R-:W0:Y:S01]  /*00c0*/  LDCU UR6, c[0x0][0x390] ;  /* 0x00007200ff0677ac */ /* 0x000e220008000800 */
[C---:B-1----:R-:W-:Y:S01]  /*00d0*/  IMAD.WIDE.U32 R6, R8.reuse, UR5, RZ ;  /* 0x0000000508067c25 */ /* 0x042fe2000f8e00ff */
[----:B------:R-:W1:Y:S03]  /*00e0*/  LDCU.64 UR18, c[0x0][0x388] ;  /* 0x00007100ff1277ac */ /* 0x000e660008000a00 */
[----:B------:R-:W-:Y:S01]  /*00f0*/  IMAD R0, R8, UR4, RZ ;  /* 0x0000000408007c24 */ /* 0x000fe2000f8e02ff */
[----:B------:R-:W-:Y:S01]  /*0100*/  IADD3 R5, P0, PT, R6, 0x3f, RZ ;  /* 0x0000003f06057810 */ /* 0x000fe20007f1e0ff */
[----:B------:R-:W0:Y:S02]  /*0110*/  LDCU.64 UR10, c[0x0][0x398] ;  /* 0x00007300ff0a77ac */ /* 0x000e240008000a00 */
[----:B------:R-:W-:Y:S01]  /*0120*/  IMAD R9, R9, UR5, R0 ;  /* 0x0000000509097c24 */ /* 0x000fe2000f8e0200 */
[----:B------:R-:W0:Y:S03]  /*0130*/  LDCU.64 UR4, c[0x0][0x380] ;  /* 0x00007000ff0477ac */ /* 0x000e260008000a00 */
[----:B------:R-:W-:Y:S01]  /*0140*/  IMAD.IADD R4, R7, 0x1, R9 ;  /* 0x0000000107047824 */ /* 0x000fe200078e0209 */
[----:B------:R-:W-:Y:S01]  /*0150*/  CS2R R8, SRZ ;  /* 0x0000000000087805 */ /* 0x000fe2000001ff00 */
[----:B--2---:R-:W-:Y:S01]  /*0160*/  IMAD R26, R2, UR7, R3 ;  /* 0x00000007021a7c24 */ /* 0x004fe2000f8e0203 */
[----:B------:R-:W2:Y:S01]  /*0170*/  LDCU.64 UR12, c[0x0][0x3a8] ;  /* 0x00007500ff0c77ac */ /* 0x000ea20008000a00 */
[----:B------:R-:W-:-:S05]  /*0180*/  IMAD.X R0, RZ, RZ, R4, P0 ;  /* 0x000000ffff007224 */ /* 0x000fca00000e0604 */
[----:B------:R-:W-:-:S04]  /*0190*/  SHF.R.U64 R5, R5, 0x6, R0 ;  /* 0x0000000605057819 */ /* 0x000fc80000001200 */
[----:B------:R-:W-:-:S13]  /*01a0*/  ISETP.GE.U32.AND P0, PT, R26, R5, PT ;  /* 0x000000051a00720c */ /* 0x000fda0003f06070 */
[----:B01234-:R-:W-:Y:S05]  /*01b0*/  @P0 BRA `(.L_x_9) ;  /* 0x0000000800940947 */ /* 0x01ffea0003800000 */
[----:B------:R-:W0:Y:S01]  /*01c0*/  LDC R27, c[0x0][0x370] ;  /* 0x0000dc00ff1b7b82 */ /* 0x000e220000000800 */
[----:B------:R-:W-:Y:S02]  /*01d0*/  CS2R R24, SRZ ;  /* 0x0000000000187805 */ /* 0x000fe4000001ff00 */
[----:B------:R-:W-:Y:S01]  /*01e0*/  CS2R R8, SRZ ;  /* 0x0000000000087805 */ /* 0x000fe2000001ff00 */
[----:B0-----:R-:W-:-:S07]  /*01f0*/  IMAD R27, R27, UR7, RZ ;  /* 0x000000071b1b7c24 */ /* 0x001fce000f8e02ff */
.L_x_24:
[----:B------:R-:W0:Y:S08]  /*0200*/  LDC.64 R12, c[0x0][0x3b0] ;  /* 0x0000ec00ff0c7b82 */ /* 0x000e300000000a00 */
[----:B------:R-:W1:Y:S01]  /*0210*/  LDC.64 R14, c[0x0][0x3b8] ;  /* 0x0000ee00ff0e7b82 */ /* 0x000e620000000a00 */
[----:B0-----:R-:W-:-:S06]  /*0220*/  IMAD.WIDE.U32 R12, R26, 0x8, R12 ;  /* 0x000000081a0c7825 */ /* 0x001fcc00078e000c */
[----:B------:R-:W2:Y:S01]  /*0230*/  LDG.E.64.CONSTANT R12, desc[UR8][R12.64] ;  /* 0x000000080c0c7981 */ /* 0x000ea2000c1e9b00 */
[----:B-1----:R-:W-:-:S06]  /*0240*/  IMAD.WIDE.U32 R14, R26, 0x8, R14 ;  /* 0x000000081a0e7825 */ /* 0x002fcc00078e000e */
[----:B------:R-:W2:Y:S01]  /*0250*/  LDG.E.64.CONSTANT R14, desc[UR8][R14.64] ;  /* 0x000000080e0e7981 */ /* 0x000ea2000c1e9b00 */
[----:B------:R-:W-:-:S03]  /*0260*/  IMAD.WIDE.U32 R10, R26, 0x40, RZ ;  /* 0x000000401a0a7825 */ /* 0x000fc600078e00ff */
[----:B------:R-:W-:-:S04]  /*0270*/  ISETP.GT.U32.AND P0, PT, R6, R10, PT ;  /* 0x0000000a0600720c */ /* 0x000fc80003f04070 */
[----:B------:R-:W-:Y:S01]  /*0280*/  ISETP.GT.U32.AND.EX P0, PT, R4, R11, PT, P0 ;  /* 0x0000000b0400720c */ /* 0x000fe20003f04100 */
[----:B------:R-:W-:Y:S01]  /*0290*/  BSSY.RECONVERGENT B1, `(.L_x_10) ;  /* 0x0000015000017945 */ /* 0x000fe20003800200 */
[----:B------:R-:W-:Y:S01]  /*02a0*/  CS2R R28, SRZ ;  /* 0x00000000001c7805 */ /* 0x000fe2000001ff00 */
[----:B------:R-:W-:Y:S01]  /*02b0*/  IMAD.IADD R26, R27, 0x1, R26 ;  /* 0x000000011b1a7824 */ /* 0x000fe200078e021a */
[----:B--2---:R-:W-:Y:S02]  /*02c0*/  LOP3.LUT R17, R14, R12, RZ, 0xfc, !PT ;  /* 0x0000000c0e117212 */ /* 0x004fe400078efcff */
[----:B------:R-:W-:-:S07]  /*02d0*/  LOP3.LUT R19, R15, R13, RZ, 0xfc, !PT ;  /* 0x0000000d0f137212 */ /* 0x000fce00078efcff */
[----:B------:R-:W-:Y:S05]  /*02e0*/  @!P0 BRA `(.L_x_11) ;  /* 0x00000000003c8947 */ /* 0x000fea0003800000 */
[-C--:B------:R-:W-:Y:S02]  /*02f0*/  ISETP.GT.U32.AND P0, PT, R6, R10.reuse, PT ;  /* 0x0000000a0600720c */ /* 0x080fe40003f04070 */
[----:B------:R-:W-:Y:S02]  /*0300*/  LOP3.LUT R28, RZ, R17, RZ, 0x33, !PT ;  /* 0x00000011ff1c7212 */ /* 0x000fe400078e33ff */
[----:B------:R-:W-:Y:S02]  /*0310*/  ISETP.GT.U32.AND.EX P0, PT, R4, R11, PT, P0 ;  /* 0x0000000b0400720c */ /* 0x000fe40003f04100 */
[----:B------:R-:W-:Y:S02]  /*0320*/  LOP3.LUT R29, RZ, R19, RZ, 0x33, !PT ;  /* 0x00000013ff1d7212 */ /* 0x000fe400078e33ff */
[----:B------:R-:W-:-:S04]  /*0330*/  SEL R13, R6, R10, P0 ;  /* 0x0000000a060d7207 */ /* 0x000fc80000000000 */
[----:B------:R-:W-:Y:S02]  /*0340*/  IADD3 R0, P1, PT, -R10, R13, RZ ;  /* 0x0000000d0a007210 */ /* 0x000fe40007f3e1ff */
[----:B------:R-:W-:Y:S02]  /*0350*/  SEL R13, R4, R11, P0 ;  /* 0x0000000b040d7207 */ /* 0x000fe40000000000 */
[----:B------:R-:W-:-:S03]  /*0360*/  ISETP.GT.U32.AND P0, PT, R0, 0x3f, PT ;  /* 0x0000003f0000780c */ /* 0x000fc60003f04070 */
[----:B------:R-:W-:-:S05]  /*0370*/  IMAD.X R12, R13, 0x1, ~R11, P1 ;  /* 0x000000010d0c7824 */ /* 0x000fca00008e0e0b */
[----:B------:R-:W-:-:S13]  /*0380*/  ISETP.GT.U32.AND.EX P0, PT, R12, RZ, PT, P0 ;  /* 0x000000ff0c00720c */ /* 0x000fda0003f04100 */
[----:B------:R-:W-:-:S05]  /*0390*/  @!P0 IMAD.MOV.U32 R13, RZ, RZ, -0x1 ;  /* 0xffffffffff0d8424 */ /* 0x000fca00078e00ff */
[CC--:B------:R-:W-:Y:S02]  /*03a0*/  @!P0 SHF.L.U64.HI R12, R13.reuse, R0.reuse, 0xffffffff ;  /* 0xffffffff0d0c8419 */ /* 0x0c0fe40000010200 */
[----:B------:R-:W-:Y:S02]  /*03b0*/  @!P0 SHF.L.U32 R0, R13, R0, RZ ;  /* 0x000000000d008219 */ /* 0x000fe400000006ff */
[----:B------:R-:W-:Y:S02]  /*03c0*/  @!P0 LOP3.LUT R29, R19, R12, RZ, 0x3, !PT ;  /* 0x0000000c131d8212 */ /* 0x000fe400078e03ff */
[----:B------:R-:W-:-:S07]  /*03d0*/  @!P0 LOP3.LUT R28, R17, R0, RZ, 0x3, !PT ;  /* 0x00000000111c8212 */ /* 0x000fce00078e03ff */
.L_x_11:
[----:B------:R-:W-:Y:S05]  /*03e0*/  BSYNC.RECONVERGENT B1 ;  /* 0x0000000000017941 */ /* 0x000fea0003800200 */
.L_x_10:
[----:B------:R-:W-:Y:S01]  /*03f0*/  ISETP.NE.U32.AND P0, PT, R28, RZ, PT ;  /* 0x000000ff1c00720c */ /* 0x000fe20003f05070 */
[----:B------:R-:W-:Y:S01]  /*0400*/  BSSY.RECONVERGENT B1, `(.L_x_12) ;  /* 0x000007f000017945 */ /* 0x000fe20003800200 */
[----:B------:R-:W-:Y:S02]  /*0410*/  ISETP.GE.U32.AND P2, PT, R26, R5, PT ;  /* 0x000000051a00720c */ /* 0x000fe40003f46070 */
[----:B------:R-:W-:-:S13]  /*0420*/  ISETP.NE.AND.EX P0, PT, R29, RZ, PT, P0 ;  /* 0x000000ff1d00720c */ /* 0x000fda0003f05300 */
[----:B------:R-:W-:Y:S05]  /*0430*/  @!P0 BRA `(.L_x_13) ;  /* 0x0000000400ec8947 */ /* 0x000fea0003800000 */
.L_x_23:
[----:B------:R-:W-:Y:S01]  /*0440*/  IADD3 R13, P0, PT, RZ, -R28, RZ ;  /* 0x8000001cff0d7210 */ /* 0x000fe20007f1e0ff */
[----:B------:R-:W-:Y:S04]  /*0450*/  BSSY.RECONVERGENT B2, `(.L_x_14) ;  /* 0x0000035000027945 */ /* 0x000fe80003800200 */
[----:B------:R-:W-:-:S05]  /*0460*/  IMAD.X R16, RZ, RZ, ~R29, P0 ;  /* 0x000000ffff107224 */ /* 0x000fca00000e0e1d */
[----:B------:R-:W-:-:S04]  /*0470*/  LOP3.LUT R16, R29, R16, RZ, 0xc0, !PT ;  /* 0x000000101d107212 */ /* 0x000fc800078ec0ff */
[----:B------:R-:W-:-:S13]  /*0480*/  ISETP.NE.U32.AND P0, PT, R16, RZ, PT ;  /* 0x000000ff1000720c */ /* 0x000fda0003f05070 */
[C---:B------:R-:W-:Y:S02]  /*0490*/  @!P0 LOP3.LUT R16, R28.reuse, R13, RZ, 0xc0, !PT ;  /* 0x0000000d1c108212 */ /* 0x040fe400078ec0ff */
[----:B------:R-:W-:Y:S02]  /*04a0*/  IADD3 R13, P1, PT, R28, -0x1, RZ ;  /* 0xffffffff1c0d7810 */ /* 0x000fe40007f3e0ff */
[----:B------:R-:W0:Y:S02]  /*04b0*/  FLO.U32 R0, R16 ;  /* 0x0000001000007300 */ /* 0x000e2400000e0000 */
[----:B------:R-:W-:Y:S02]  /*04c0*/  LOP3.LUT R28, R13, R28, RZ, 0xc0, !PT ;  /* 0x0000001c0d1c7212 */ /* 0x000fe400078ec0ff */
[C---:B0-----:R-:W-:Y:S02]  /*04d0*/  IADD3 R12, PT, PT, -R0.reuse, 0x1f, RZ ;  /* 0x0000001f000c7810 */ /* 0x041fe40007ffe1ff */
[----:B------:R-:W-:-:S03]  /*04e0*/  IADD3 R0, PT, PT, -R0, 0x3f, RZ ;  /* 0x0000003f00007810 */ /* 0x000fc60007ffe1ff */
[----:B------:R-:W-:-:S05]  /*04f0*/  @P0 IMAD.MOV R0, RZ, RZ, R12 ;  /* 0x000000ffff000224 */ /* 0x000fca00078e020c */
[----:B------:R-:W-:-:S04]  /*0500*/  IADD3 R15, PT, PT, -R0, 0x3f, RZ ;  /* 0x0000003f000f7810 */ /* 0x000fc80007ffe1ff */
[----:B------:R-:W-:-:S05]  /*0510*/  IADD3 R14, P0, PT, R10, R15, RZ ;  /* 0x0000000f0a0e7210 */ /* 0x000fca0007f1e0ff */
[----:B------:R-:W-:-:S05]  /*0520*/  IMAD.X R15, RZ, RZ, R11, P0 ;  /* 0x000000ffff0f7224 */ /* 0x000fca00000e060b */
[----:B------:R-:W-:-:S04]  /*0530*/  LOP3.LUT R0, R15, UR16, RZ, 0xfc, !PT ;  /* 0x000000100f007c12 */ /* 0x000fc8000f8efcff */
[----:B------:R-:W-:Y:S02]  /*0540*/  ISETP.NE.U32.AND P0, PT, R0, RZ, PT ;  /* 0x000000ff0000720c */ /* 0x000fe40003f05070 */
[----:B------:R-:W-:-:S04]  /*0550*/  IADD3.X R0, PT, PT, R29, -0x1, RZ, P1, !PT ;  /* 0xffffffff1d007810 */ /* 0x000fc80000ffe4ff */
[----:B------:R-:W-:-:S07]  /*0560*/  LOP3.LUT R29, R0, R29, RZ, 0xc0, !PT ;  /* 0x0000001d001d7212 */ /* 0x000fce00078ec0ff */
[----:B------:R-:W-:Y:S05]  /*0570*/  @P0 BRA `(.L_x_15) ;  /* 0x00000000005c0947 */ /* 0x000fea0003800000 */
[----:B------:R-:W0:Y:S01]  /*0580*/  I2F.U32.RP R0, UR17 ;  /* 0x0000001100007d06 */ /* 0x000e220008209000 */
[----:B------:R-:W-:-:S07]  /*0590*/  ISETP.NE.U32.AND P3, PT, RZ, UR17, PT ;  /* 0x00000011ff007c0c */ /* 0x000fce000bf65070 */
[----:B0-----:R-:W0:Y:S02]  /*05a0*/  MUFU.RCP R0, R0 ;  /* 0x0000000000007308 */ /* 0x001e240000001000 */
[----:B0-----:R-:W-:-:S06]  /*05b0*/  VIADD R12, R0, 0xffffffe ;  /* 0x0ffffffe000c7836 */ /* 0x001fcc0000000000 */
[----:B------:R0:W1:Y:S02]  /*05c0*/  F2I.FTZ.U32.TRUNC.NTZ R13, R12 ;  /* 0x0000000c000d7305 */ /* 0x000064000021f000 */
[----:B0-----:R-:W-:Y:S02]  /*05d0*/  IMAD.MOV.U32 R12, RZ, RZ, RZ ;  /* 0x000000ffff0c7224 */ /* 0x001fe400078e00ff */
[----:B-1----:R-:W-:-:S04]  /*05e0*/  IMAD.MOV R15, RZ, RZ, -R13 ;  /* 0x000000ffff0f7224 */ /* 0x002fc800078e0a0d */
[----:B------:R-:W-:-:S04]  /*05f0*/  IMAD R15, R15, UR17, RZ ;  /* 0x000000110f0f7c24 */ /* 0x000fc8000f8e02ff */
[----:B------:R-:W-:-:S04]  /*0600*/  IMAD.HI.U32 R13, R13, R15, R12 ;  /* 0x0000000f0d0d7227 */ /* 0x000fc800078e000c */
[----:B------:R-:W-:Y:S02]  /*0610*/  IMAD.MOV.U32 R15, RZ, RZ, RZ ;  /* 0x000000ffff0f7224 */ /* 0x000fe400078e00ff */
[----:B------:R-:W-:-:S04]  /*0620*/  IMAD.HI.U32 R12, R13, R14, RZ ;  /* 0x0000000e0d0c7227 */ /* 0x000fc800078e00ff */
[----:B------:R-:W-:-:S04]  /*0630*/  IMAD.MOV R13, RZ, RZ, -R12 ;  /* 0x000000ffff0d7224 */ /* 0x000fc800078e0a0c */
[----:B------:R-:W-:-:S05]  /*0640*/  IMAD R13, R13, UR17, R14 ;  /* 0x000000110d0d7c24 */ /* 0x000fca000f8e020e */
[----:B------:R-:W-:-:S13]  /*0650*/  ISETP.GE.U32.AND P0, PT, R13, UR17, PT ;  /* 0x000000110d007c0c */ /* 0x000fda000bf06070 */
[----:B------:R-:W-:Y:S02]  /*0660*/  @P0 VIADD R13, R13, -UR17 ;  /* 0x800000110d0d0c36 */ /* 0x000fe40008000000 */
[----:B------:R-:W-:-:S03]  /*0670*/  @P0 VIADD R12, R12, 0x1 ;  /* 0x000000010c0c0836 */ /* 0x000fc60000000000 */
[----:B------:R-:W-:-:S13]  /*0680*/  ISETP.GE.U32.AND P1, PT, R13, UR17, PT ;  /* 0x000000110d007c0c */ /* 0x000fda000bf26070 */
[----:B------:R-:W-:Y:S01]  /*0690*/  @P1 VIADD R12, R12, 0x1 ;  /* 0x000000010c0c1836 */ /* 0x000fe20000000000 */
[----:B------:R-:W-:-:S05]  /*06a0*/  @!P3 LOP3.LUT R12, RZ, UR17, RZ, 0x33, !PT ;  /* 0x00000011ff0cbc12 */ /* 0x000fca000f8e33ff */
[----:B------:R-:W-:-:S04]  /*06b0*/  IMAD.MOV R13, RZ, RZ, -R12 ;  /* 0x000000ffff0d7224 */ /* 0x000fc800078e0a0c */
[----:B------:R-:W-:Y:S02]  /*06c0*/  IMAD R0, R13, UR17, R14 ;  /* 0x000000110d007c24 */ /* 0x000fe4000f8e020e */
[----:B------:R-:W-:Y:S01]  /*06d0*/  IMAD.MOV.U32 R13, RZ, RZ, RZ ;  /* 0x000000ffff0d7224 */ /* 0x000fe200078e00ff */
[----:B------:R-:W-:Y:S06]  /*06e0*/  BRA `(.L_x_16) ;  /* 0x00000000002c7947 */ /* 0x000fec0003800000 */
.L_x_15:
[----:B------:R-:W-:-:S07]  /*06f0*/  MOV R0, 0x710 ;  /* 0x0000071000007802 */ /* 0x000fce0000000f00 */
[----:B------:R-:W-:Y:S05]  /*0700*/  CALL.REL.NOINC `($__internal_1_$__cuda_sm20_div_u64) ;  /* 0x0000000c00bc7944 */ /* 0x000fea0003c00000 */
[----:B------:R-:W-:Y:S01]  /*0710*/  IADD3 R13, P0, PT, RZ, -R16, RZ ;  /* 0x80000010ff0d7210 */ /* 0x000fe20007f1e0ff */
[----:B------:R-:W-:-:S04]  /*0720*/  IMAD.MOV.U32 R12, RZ, RZ, R16 ;  /* 0x000000ffff0c7224 */ /* 0x000fc800078e0010 */
[----:B------:R-:W-:Y:S02]  /*0730*/  IMAD.X R0, RZ, RZ, ~R17, P0 ;  /* 0x000000ffff007224 */ /* 0x000fe400000e0e11 */
[----:B------:R-:W-:-:S04]  /*0740*/  IMAD.WIDE.U32 R14, R13, UR18, R14 ;  /* 0x000000120d0e7c25 */ /* 0x000fc8000f8e000e */
[----:B------:R-:W-:-:S04]  /*0750*/  IMAD R0, R0, UR18, RZ ;  /* 0x0000001200007c24 */ /* 0x000fc8000f8e02ff */
[----:B------:R-:W-:Y:S02]  /*0760*/  IMAD R13, R13, UR19, R0 ;  /* 0x000000130d0d7c24 */ /* 0x000fe4000f8e0200 */
[----:B------:R-:W-:Y:S02]  /*0770*/  IMAD.MOV.U32 R0, RZ, RZ, R14 ;  /* 0x000000ffff007224 */ /* 0x000fe400078e000e */
[----:B------:R-:W-:Y:S02]  /*0780*/  IMAD.IADD R15, R15, 0x1, R13 ;  /* 0x000000010f0f7824 */ /* 0x000fe400078e020d */
[----:B------:R-:W-:-:S07]  /*0790*/  IMAD.MOV.U32 R13, RZ, RZ, R17 ;  /* 0x000000ffff0d7224 */ /* 0x000fce00078e0011 */
.L_x_16:
[----:B------:R-:W-:Y:S05]  /*07a0*/  BSYNC.RECONVERGENT B2 ;  /* 0x0000000000027941 */ /* 0x000fea0003800200 */
.L_x_14:
[C---:B------:R-:W-:Y:S01]  /*07b0*/  IMAD.SHL.U32 R16, R12.reuse, 0x4, RZ ;  /* 0x000000040c107824 */ /* 0x040fe200078e00ff */
[----:B------:R-:W-:-:S04]  /*07c0*/  SHF.L.U64.HI R12, R12, 0x2, R13 ;  /* 0x000000020c0c7819 */ /* 0x000fc8000001020d */
[----:B------:R-:W-:Y:S02]  /*07d0*/  LOP3.LUT R16, R16, 0xfffffffc, RZ, 0xc0, !PT ;  /* 0xfffffffc10107812 */ /* 0x000fe400078ec0ff */
[----:B------:R-:W-:Y:S02]  /*07e0*/  LOP3.LUT R12, R12, 0x3, RZ, 0xc0, !PT ;  /* 0x000000030c0c7812 */ /* 0x000fe400078ec0ff */
[----:B------:R-:W-:-:S04]  /*07f0*/  IADD3 R16, P0, PT, R16, UR10, RZ ;  /* 0x0000000a10107c10 */ /* 0x000fc8000ff1e0ff */
[----:B------:R-:W-:-:S05]  /*0800*/  IADD3.X R17, PT, PT, R12, UR11, RZ, P0, !PT ;  /* 0x0000000b0c117c10 */ /* 0x000fca00087fe4ff */
[----:B------:R-:W2:Y:S01]  /*0810*/  LDG.E.CONSTANT R14, desc[UR8][R16.64] ;  /* 0x00000008100e7981 */ /* 0x000ea2000c1e9900 */
[----:B------:R-:W-:Y:S01]  /*0820*/  IADD3 R13, P0, PT, R0, UR4, RZ ;  /* 0x00000004000d7c10 */ /* 0x000fe2000ff1e0ff */
[----:B------:R-:W-:Y:S03]  /*0830*/  BSSY.RECONVERGENT B2, `(.L_x_17) ;  /* 0x0000038000027945 */ /* 0x000fe60003800200 */
[----:B------:R-:W-:Y:S01]  /*0840*/  IADD3.X R0, PT, PT, R15, UR5, RZ, P0, !PT ;  /* 0x000000050f007c10 */ /* 0x000fe200087fe4ff */
[----:B------:R-:W-:Y:S02]  /*0850*/  IMAD.MOV.U32 R15, RZ, RZ, RZ ;  /* 0x000000ffff0f7224 */ /* 0x000fe400078e00ff */
[----:B--2---:R-:W-:-:S04]  /*0860*/  IMAD.WIDE.U32 R14, R13, UR6, R14 ;  /* 0x000000060d0e7c25 */ /* 0x004fc8000f8e000e */
[----:B------:R-:W-:Y:S01]  /*0870*/  IMAD R13, R0, UR6, RZ ;  /* 0x00000006000d7c24 */ /* 0x000fe2000f8e02ff */
[----:B------:R-:W-:-:S03]  /*0880*/  IADD3 R12, P1, PT, R14, 0x2, RZ ;  /* 0x000000020e0c7810 */ /* 0x000fc60007f3e0ff */
[----:B------:R-:W-:Y:S01]  /*0890*/  IMAD.IADD R17, R15, 0x1, R13 ;  /* 0x000000010f117824 */ /* 0x000fe200078e020d */
[----:B------:R-:W-:-:S03]  /*08a0*/  ISETP.GT.U32.AND P0, PT, R12, UR12, PT ;  /* 0x0000000c0c007c0c */ /* 0x000fc6000bf04070 */
[----:B------:R-:W-:Y:S01]  /*08b0*/  IMAD.X R13, RZ, RZ, R17, P1 ;  /* 0x000000ffff0d7224 */ /* 0x000fe200008e0611 */
[----:B------:R-:W-:-:S04]  /*08c0*/  ISETP.LT.U32.AND P1, PT, R14, 0x3, PT ;  /* 0x000000030e00780c */ /* 0x000fc80003f21070 */
[----:B------:R-:W-:-:S04]  /*08d0*/  ISETP.GT.U32.AND.EX P0, PT, R13, UR13, PT, P0 ;  /* 0x0000000d0d007c0c */ /* 0x000fc8000bf04100 */
[----:B------:R-:W-:-:S13]  /*08e0*/  ISETP.LT.U32.OR.EX P0, PT, R17, RZ, P0, P1 ;  /* 0x000000ff1100720c */ /* 0x000fda0000701510 */
[----:B------:R-:W-:Y:S05]  /*08f0*/  @P0 BRA `(.L_x_18) ;  /* 0x0000000000ac0947 */ /* 0x000fea0003800000 */
[----:B------:R-:W-:Y:S01]  /*0900*/  IMAD.MOV.U32 R16, RZ, RZ, R14 ;  /* 0x000000ffff107224 */ /* 0x000fe200078e000e */
[----:B------:R-:W-:Y:S05]  /*0910*/  BSSY.RECONVERGENT B3, `(.L_x_19) ;  /* 0x0000011000037945 */ /* 0x000fea0003800200 */
[----:B------:R-:W0:Y:S08]  /*0920*/  I2F.F64.U64 R16, R16 ;  /* 0x0000001000107312 */ /* 0x000e300000301800 */
[----:B0-----:R-:W0:Y:S01]  /*0930*/  MUFU.RCP64H R21, R17 ;  /* 0x0000001100157308 */ /* 0x001e220000001800 */
[----:B------:R-:W-:-:S05]  /*0940*/  VIADD R20, R17, 0x300402 ;  /* 0x0030040211147836 */ /* 0x000fca0000000000 */
[----:B------:R-:W-:Y:S01]  /*0950*/  FSETP.GEU.AND P0, PT, |R20|, 5.8789094863358348022e-39, PT ;  /* 0x004004021400780b */ /* 0x000fe20003f0e200 */
[----:B0-----:R-:W-:-:S08]  /*0960*/  DFMA R18, -R16, R20, 1 ;  /* 0x3ff000001012742b */ /* 0x001fd00000000114 */
[----:B------:R-:W-:-:S08]  /*0970*/  DFMA R18, R18, R18, R18 ;  /* 0x000000121212722b */ /* 0x000fd00000000012 */
[----:B------:R-:W-:-:S08]  /*0980*/  DFMA R18, R20, R18, R20 ;  /* 0x000000121412722b */ /* 0x000fd00000000014 */
[----:B------:R-:W-:-:S08]  /*0990*/  DFMA R14, -R16, R18, 1 ;  /* 0x3ff00000100e742b */ /* 0x000fd00000000112 */
[----:B------:R-:W-:Y:S01]  /*09a0*/  DFMA R14, R18, R14, R18 ;  /* 0x0000000e120e722b */ /* 0x000fe20000000012 */
[----:B------:R-:W-:Y:S10]  /*09b0*/  @P0 BRA `(.L_x_20) ;  /* 0x0000000000180947 */ /* 0x000ff40003800000 */
[----:B------:R-:W-:Y:S02]  /*09c0*/  LOP3.LUT R20, R17, 0x7fffffff, RZ, 0xc0, !PT ;  /* 0x7fffffff11147812 */ /* 0x000fe400078ec0ff */
[----:B------:R-:W-:-:S03]  /*09d0*/  MOV R0, 0xa00 ;  /* 0x00000a0000007802 */ /* 0x000fc60000000f00 */
[----:B------:R-:W-:-:S07]  /*09e0*/  VIADD R20, R20, 0xfff00000 ;  /* 0xfff0000014147836 */ /* 0x000fce0000000000 */
[----:B------:R-:W-:Y:S05]  /*09f0*/  CALL.REL.NOINC `($__internal_0_$__cuda_sm20_dblrcp_rn_slowpath_v3) ;  /* 0x0000000800647944 */ /* 0x000fea0003c00000 */
[----:B------:R-:W-:Y:S02]  /*0a00*/  IMAD.MOV.U32 R14, RZ, RZ, R18 ;  /* 0x000000ffff0e7224 */ /* 0x000fe400078e0012 */
[----:B------:R-:W-:-:S07]  /*0a10*/  IMAD.MOV.U32 R15, RZ, RZ, R19 ;  /* 0x000000ffff0f7224 */ /* 0x000fce00078e0013 */
.L_x_20:
[----:B------:R-:W-:Y:S05]  /*0a20*/  BSYNC.RECONVERGENT B3 ;  /* 0x0000000000037941 */ /* 0x000fea0003800200 */
.L_x_19:
[----:B------:R-:W0:Y:S01]  /*0a30*/  I2F.F64.U64 R12, R12 ;  /* 0x0000000c000c7312 */ /* 0x000e220000301800 */
[----:B------:R-:W-:Y:S07]  /*0a40*/  BSSY.RECONVERGENT B3, `(.L_x_21) ;  /* 0x0000012000037945 */ /* 0x000fee0003800200 */
        /* <DEDUP_REMOVED lines=9> */
[----:B------:R-:W-:Y:S01]  /*0ae0*/  LOP3.LUT R20, R13, 0x7fffffff, RZ, 0xc0, !PT ;  /* 0x7fffffff0d147812 */ /* 0x000fe200078ec0ff */
[----:B------:R-:W-:Y:S01]  /*0af0*/  IMAD.MOV.U32 R16, RZ, RZ, R12 ;  /* 0x000000ffff107224 */ /* 0x000fe200078e000c */
[----:B------:R-:W-:Y:S01]  /*0b00*/  MOV R0, 0xb40 ;  /* 0x00000b4000007802 */ /* 0x000fe20000000f00 */
[----:B------:R-:W-:Y:S02]  /*0b10*/  IMAD.MOV.U32 R17, RZ, RZ, R13 ;  /* 0x000000ffff117224 */ /* 0x000fe400078e000d */
[----:B------:R-:W-:-:S07]  /*0b20*/  VIADD R20, R20, 0xfff00000 ;  /* 0xfff0000014147836 */ /* 0x000fce0000000000 */
[----:B------:R-:W-:Y:S05]  /*0b30*/  CALL.REL.NOINC `($__internal_0_$__cuda_sm20_dblrcp_rn_slowpath_v3) ;  /* 0x0000000800147944 */ /* 0x000fea0003c00000 */
[----:B------:R-:W-:Y:S02]  /*0b40*/  IMAD.MOV.U32 R16, RZ, RZ, R18 ;  /* 0x000000ffff107224 */ /* 0x000fe400078e0012 */
[----:B------:R-:W-:-:S07]  /*0b50*/  IMAD.MOV.U32 R17, RZ, RZ, R19 ;  /* 0x000000ffff117224 */ /* 0x000fce00078e0013 */
.L_x_22:
[----:B------:R-:W-:Y:S05]  /*0b60*/  BSYNC.RECONVERGENT B3 ;  /* 0x0000000000037941 */ /* 0x000fea0003800200 */
.L_x_21:
[----:B------:R-:W-:Y:S01]  /*0b70*/  DADD R14, R16, R14 ;  /* 0x00000000100e7229 */ /* 0x000fe2000000000e */
[----:B------:R-:W-:-:S05]  /*0b80*/  IADD3 R24, P0, PT, R24, 0x1, RZ ;  /* 0x0000000118187810 */ /* 0x000fca0007f1e0ff */
[----:B------:R-:W-:Y:S02]  /*0b90*/  IMAD.X R25, RZ, RZ, R25, P0 ;  /* 0x000000ffff197224 */ /* 0x000fe400000e0619 */
[----:B------:R-:W-:-:S11]  /*0ba0*/  DADD R8, R8, R14 ;  /* 0x0000000008087229 */ /* 0x000fd6000000000e */
.L_x_18:
[----:B------:R-:W-:Y:S05]  /*0bb0*/  BSYNC.RECONVERGENT B2 ;  /* 0x0000000000027941 */ /* 0x000fea0003800200 */
.L_x_17:
[----:B------:R-:W-:-:S04]  /*0bc0*/  ISETP.NE.U32.AND P0, PT, R28, RZ, PT ;  /* 0x000000ff1c00720c */ /* 0x000fc80003f05070 */
[----:B------:R-:W-:-:S13]  /*0bd0*/  ISETP.NE.AND.EX P0, PT, R29, RZ, PT, P0 ;  /* 0x000000ff1d00720c */ /* 0x000fda0003f05300 */
[----:B------:R-:W-:Y:S05]  /*0be0*/  @P0 BRA `(.L_x_23) ;  /* 0xfffffff800140947 */ /* 0x000fea000383ffff */
.L_x_13:
[----:B------:R-:W-:Y:S05]  /*0bf0*/  BSYNC.RECONVERGENT B1 ;  /* 0x0000000000017941 */ /* 0x000fea0003800200 */
.L_x_12:
[----:B------:R-:W-:Y:S05]  /*0c00*/  @!P2 BRA `(.L_x_24) ;  /* 0xfffffff4007ca947 */ /* 0x000fea000383ffff */
.L_x_9:
[----:B------:R-:W-:Y:S05]  /*0c10*/  BSYNC.RECONVERGENT B0 ;  /* 0x0000000000007941 */ /* 0x000fea0003800200 */
.L_x_8:
        /* <DEDUP_REMOVED lines=33> */
[----:B--2---:R-:W-:Y:S02]  /*0e30*/  IADD3.X R12, PT, PT, R0, RZ, R15, P1, P0 ;  /* 0x000000ff000c7210 */ /* 0x004fe40000fe040f */
[----:B------:R-:W-:-:S04]  /*0e40*/  LOP3.LUT P0, R0, R3, 0x1f, RZ, 0xc0, !PT ;  /* 0x0000001f03007812 */ /* 0x000fc8000780c0ff */
        /* <DEDUP_REMOVED lines=17> */
.L_x_26:
[----:B------:R-:W-:Y:S05]  /*0f60*/  BSYNC.RECONVERGENT B0 ;  /* 0x0000000000007941 */ /* 0x000fea0003800200 */
.L_x_25:
[----:B------:R-:W-:Y:S06]  /*0f70*/  BAR.SYNC.DEFER_BLOCKING 0x0 ;  /* 0x0000000000007b1d */ /* 0x000fec0000010000 */
[----:B------:R-:W-:Y:S05]  /*0f80*/  @P1 EXIT ;  /* 0x000000000000194d */ /* 0x000fea0003800000 */
[----:B------:R-:W-:Y:S01]  /*0f90*/  USHF.R.U32.HI UR4, URZ, 0x5, UR7 ;  /* 0x00000005ff047899 */ /* 0x000fe20008011607 */
[----:B------:R-:W-:Y:S01]  /*0fa0*/  BSSY.RECONVERGENT B0, `(.L_x_27) ;  /* 0x000000e000007945 */ /* 0x000fe20003800200 */
[----:B0-----:R-:W-:Y:S02]  /*0fb0*/  CS2R R4, SRZ ;  /* 0x0000000000047805 */ /* 0x001fe4000001ff00 */
[----:B------:R-:W-:Y:S02]  /*0fc0*/  CS2R R6, SRZ ;  /* 0x0000000000067805 */ /* 0x000fe4000001ff00 */
        /* <DEDUP_REMOVED lines=11> */
.L_x_28:
[----:B------:R-:W-:Y:S05]  /*1080*/  BSYNC.RECONVERGENT B0 ;  /* 0x0000000000007941 */ /* 0x000fea0003800200 */
.L_x_27:
[----:B0-----:R-:W-:Y:S04]  /*1090*/  SHFL.DOWN PT, R8, R6, 0x10, 0x1f ;  /* 0x0a001f0006087f89 */ /* 0x001fe800000e0000 */
[----:B------:R-:W0:Y:S04]  /*10a0*/  SHFL.DOWN PT, R9, R7, 0x10, 0x1f ;  /* 0x0a001f0007097f89 */ /* 0x000e2800000e0000 */
[----:B-1----:R-:W1:Y:S04]  /*10b0*/  SHFL.DOWN PT, R3, R4, 0x10, 0x1f ;  /* 0x0a001f0004037f89 */ /* 0x002e6800000e0000 */
        /* <DEDUP_REMOVED lines=22> */
[----:B------:R-:W-:-:S03]  /*1220*/  ISETP.NE.AND P0, PT, R0, RZ, PT ;  /* 0x000000ff0000720c */ /* 0x000fc60003f05270 */
        /* <DEDUP_REMOVED lines=8> */
[----:B------:R1:W2:Y:S04]  /*12b0*/  SHFL.DOWN PT, R8, R6, 0x1, 0x1f ;  /* 0x08201f0006087f89 */ /* 0x0002a800000e0000 */
[----:B------:R1:W3:Y:S04]  /*12c0*/  SHFL.DOWN PT, R0, R3, 0x1, 0x1f ;  /* 0x08201f0003007f89 */ /* 0x0002e800000e0000 */
[----:B------:R1:W4:Y:S01]  /*12d0*/  SHFL.DOWN PT, R9, R7, 0x1, 0x1f ;  /* 0x08201f0007097f89 */ /* 0x00032200000e0000 */
[----:B0-----:R-:W-:Y:S05]  /*12e0*/  @P0 EXIT ;  /* 0x000000000000094d */ /* 0x001fea0003800000 */
[----:B------:R-:W0:Y:S01]  /*12f0*/  LDC.64 R4, c[0x0][0x3c0] ;  /* 0x0000f000ff047b82 */ /* 0x000e220000000a00 */
[----:B------:R-:W-:Y:S01]  /*1300*/  IADD3 R10, P0, P1, RZ, R11, R10 ;  /* 0x0000000bff0a7210 */ /* 0x000fe2000791e00a */
[----:B--2-4-:R-:W-:-:S03]  /*1310*/  DADD R8, R6, R8 ;  /* 0x0000000006087229 */ /* 0x014fc60000000008 */
[----:B---3--:R-:W-:-:S03]  /*1320*/  IADD3.X R11, PT, PT, R0, R3, RZ, P0, P1 ;  /* 0x00000003000b7210 */ /* 0x008fc600007e24ff */
[----:B------:R-:W1:Y:S01]  /*1330*/  LDC.64 R12, c[0x0][0x3c8] ;  /* 0x0000f200ff0c7b82 */ /* 0x000e620000000a00 */
[----:B0-----:R-:W-:-:S05]  /*1340*/  IMAD.WIDE.U32 R4, R2, 0x8, R4 ;  /* 0x0000000802047825 */ /* 0x001fca00078e0004 */
[----:B------:R-:W-:Y:S01]  /*1350*/  STG.E.64 desc[UR8][R4.64], R8 ;  /* 0x0000000804007986 */ /* 0x000fe2000c101b08 */
[----:B-1----:R-:W-:-:S05]  /*1360*/  IMAD.WIDE.U32 R2, R2, 0x8, R12 ;  /* 0x0000000802027825 */ /* 0x002fca00078e000c */
[----:B------:R-:W-:Y:S01]  /*1370*/  STG.E.64 desc[UR8][R2.64], R10 ;  /* 0x0000000a02007986 */ /* 0x000fe2000c101b08 */
[----:B------:R-:W-:Y:S05]  /*1380*/  EXIT ;  /* 0x000000000000794d */ /* 0x000fea0003800000 */
        .weak           $__internal_0_$__cuda_sm20_dblrcp_rn_slowpath_v3
        .type           $__internal_0_$__cuda_sm20_dblrcp_rn_slowpath_v3,@function
        .size           $__internal_0_$__cuda_sm20_dblrcp_rn_slowpath_v3,($__internal_1_$__cuda_sm20_div_u64 - $__internal_0_$__cuda_sm20_dblrcp_rn_slowpath_v3)
$__internal_0_$__cuda_sm20_dblrcp_rn_slowpath_v3:
[----:B------:R-:W-:Y:S01]  /*1390*/  DSETP.GTU.AND P0, PT, |R16|, +INF , PT ;  /* 0x7ff000001000742a */ /* 0x000fe20003f0c200 */
[----:B------:R-:W-:-:S13]  /*13a0*/  BSSY.RECONVERGENT B4, `(.L_x_29) ;  /* 0x0000022000047945 */ /* 0x000fda0003800200 */
[----:B------:R-:W-:Y:S05]  /*13b0*/  @P0 BRA `(.L_x_30) ;  /* 0x0000000000780947 */ /* 0x000fea0003800000 */
[----:B------:R-:W-:-:S05]  /*13c0*/  LOP3.LUT R21, R17, 0x7fffffff, RZ, 0xc0, !PT ;  /* 0x7fffffff11157812 */ /* 0x000fca00078ec0ff */
[----:B------:R-:W-:-:S05]  /*13d0*/  VIADD R18, R21, 0xffffffff ;  /* 0xffffffff15127836 */ /* 0x000fca0000000000 */
[----:B------:R-:W-:-:S13]  /*13e0*/  ISETP.GE.U32.AND P0, PT, R18, 0x7fefffff, PT ;  /* 0x7fefffff1200780c */ /* 0x000fda0003f06070 */
[----:B------:R-:W-:Y:S01]  /*13f0*/  @P0 LOP3.LUT R19, R17, 0x7ff00000, RZ, 0x3c, !PT ;  /* 0x7ff0000011130812 */ /* 0x000fe200078e3cff */
[----:B------:R-:W-:Y:S01]  /*1400*/  @P0 IMAD.MOV.U32 R18, RZ, RZ, RZ ;  /* 0x000000ffff120224 */ /* 0x000fe200078e00ff */
[----:B------:R-:W-:Y:S06]  /*1410*/  @P0 BRA `(.L_x_31) ;  /* 0x0000000000680947 */ /* 0x000fec0003800000 */
[----:B------:R-:W-:-:S13]  /*1420*/  ISETP.GE.U32.AND P0, PT, R21, 0x1000001, PT ;  /* 0x010000011500780c */ /* 0x000fda0003f06070 */
[----:B------:R-:W-:Y:S05]  /*1430*/  @!P0 BRA `(.L_x_32) ;  /* 0x0000000000348947 */ /* 0x000fea0003800000 */
[----:B------:R-:W-:Y:S02]  /*1440*/  VIADD R19, R17, 0xc0200000 ;  /* 0xc020000011137836 */ /* 0x000fe40000000000 */
[----:B------:R-:W-:Y:S02]  /*1450*/  IMAD.MOV.U32 R18, RZ, RZ, R16 ;  /* 0x000000ffff127224 */ /* 0x000fe400078e0010 */
[----:B------:R-:W0:Y:S04]  /*1460*/  MUFU.RCP64H R21, R19 ;  /* 0x0000001300157308 */ /* 0x000e280000001800 */
[----:B0-----:R-:W-:-:S08]  /*1470*/  DFMA R22, -R18, R20, 1 ;  /* 0x3ff000001216742b */ /* 0x001fd00000000114 */
[----:B------:R-:W-:-:S08]  /*1480*/  DFMA R22, R22, R22, R22 ;  /* 0x000000161616722b */ /* 0x000fd00000000016 */
[----:B------:R-:W-:-:S08]  /*1490*/  DFMA R22, R20, R22, R20 ;  /* 0x000000161416722b */ /* 0x000fd00000000014 */
[----:B------:R-:W-:-:S08]  /*14a0*/  DFMA R20, -R18, R22, 1 ;  /* 0x3ff000001214742b */ /* 0x000fd00000000116 */
[----:B------:R-:W-:-:S08]  /*14b0*/  DFMA R20, R22, R20, R22 ;  /* 0x000000141614722b */ /* 0x000fd00000000016 */
[----:B------:R-:W-:-:S08]  /*14c0*/  DMUL R20, R20, 2.2250738585072013831e-308 ;  /* 0x0010000014147828 */ /* 0x000fd00000000000 */
[----:B------:R-:W-:-:S08]  /*14d0*/  DFMA R16, -R16, R20, 1 ;  /* 0x3ff000001010742b */ /* 0x000fd00000000114 */
[----:B------:R-:W-:-:S08]  /*14e0*/  DFMA R16, R16, R16, R16 ;  /* 0x000000101010722b */ /* 0x000fd00000000010 */
[----:B------:R-:W-:Y:S01]  /*14f0*/  DFMA R18, R20, R16, R20 ;  /* 0x000000101412722b */ /* 0x000fe20000000014 */
[----:B------:R-:W-:Y:S10]  /*1500*/  BRA `(.L_x_31) ;  /* 0x00000000002c7947 */ /* 0x000ff40003800000 */
.L_x_32:
[----:B------:R-:W-:-:S06]  /*1510*/  DMUL R16, R16, 8.11296384146066816958e+31 ;  /* 0x4690000010107828 */ /* 0x000fcc0000000000 */
[----:B------:R-:W0:Y:S02]  /*1520*/  MUFU.RCP64H R21, R17 ;  /* 0x0000001100157308 */ /* 0x000e240000001800 */
[----:B0-----:R-:W-:-:S08]  /*1530*/  DFMA R18, -R16, R20, 1 ;  /* 0x3ff000001012742b */ /* 0x001fd00000000114 */
[----:B------:R-:W-:-:S08]  /*1540*/  DFMA R18, R18, R18, R18 ;  /* 0x000000121212722b */ /* 0x000fd00000000012 */
[----:B------:R-:W-:-:S08]  /*1550*/  DFMA R18, R20, R18, R20 ;  /* 0x000000121412722b */ /* 0x000fd00000000014 */
[----:B------:R-:W-:-:S08]  /*1560*/  DFMA R20, -R16, R18, 1 ;  /* 0x3ff000001014742b */ /* 0x000fd00000000112 */
[----:B------:R-:W-:-:S08]  /*1570*/  DFMA R18, R18, R20, R18 ;  /* 0x000000141212722b */ /* 0x000fd00000000012 */
[----:B------:R-:W-:Y:S01]  /*1580*/  DMUL R18, R18, 8.11296384146066816958e+31 ;  /* 0x4690000012127828 */ /* 0x000fe20000000000 */
[----:B------:R-:W-:Y:S10]  /*1590*/  BRA `(.L_x_31) ;  /* 0x0000000000087947 */ /* 0x000ff40003800000 */
.L_x_30:
[----:B------:R-:W-:Y:S01]  /*15a0*/  LOP3.LUT R19, R17, 0x80000, RZ, 0xfc, !PT ;  /* 0x0008000011137812 */ /* 0x000fe200078efcff */
[----:B------:R-:W-:-:S07]  /*15b0*/  IMAD.MOV.U32 R18, RZ, RZ, R16 ;  /* 0x000000ffff127224 */ /* 0x000fce00078e0010 */
.L_x_31:
[----:B------:R-:W-:Y:S05]  /*15c0*/  BSYNC.RECONVERGENT B4 ;  /* 0x0000000000047941 */ /* 0x000fea0003800200 */
.L_x_29:
[----:B------:R-:W-:Y:S02]  /*15d0*/  IMAD.MOV.U32 R16, RZ, RZ, R0 ;  /* 0x000000ffff107224 */ /* 0x000fe400078e0000 */
[----:B------:R-:W-:-:S04]  /*15e0*/  IMAD.MOV.U32 R17, RZ, RZ, 0x0 ;  /* 0x00000000ff117424 */ /* 0x000fc800078e00ff */
[----:B------:R-:W-:Y:S05]  /*15f0*/  RET.REL.NODEC R16 `(twin_sum_wheel) ;  /* 0xffffffe810807950 */ /* 0x000fea0003c3ffff */
        .weak           $__internal_1_$__cuda_sm20_div_u64
        .type           $__internal_1_$__cuda_sm20_div_u64,@function
        .size           $__internal_1_$__cuda_sm20_div_u64,(.L_x_116 - $__internal_1_$__cuda_sm20_div_u64)
$__internal_1_$__cuda_sm20_div_u64:
[----:B------:R-:W0:Y:S01]  /*1600*/  LDCU.64 UR14, c[0x0][0x388] ;  /* 0x00007100ff0e77ac */ /* 0x000e220008000a00 */
[----:B------:R-:W1:Y:S01]  /*1610*/  LDC.64 R12, c[0x0][0x388] ;  /* 0x0000e200ff0c7b82 */ /* 0x000e620000000a00 */
[----:B0-----:R-:W0:Y:S08]  /*1620*/  I2F.U64.RP R20, UR14 ;  /* 0x0000000e00147d12 */ /* 0x001e300008309000 */
[----:B0-----:R-:W0:Y:S02]  /*1630*/  MUFU.RCP R20, R20 ;  /* 0x0000001400147308 */ /* 0x001e240000001000 */
[----:B0-----:R-:W-:-:S06]  /*1640*/  VIADD R18, R20, 0x1ffffffe ;  /* 0x1ffffffe14127836 */ /* 0x001fcc0000000000 */
[----:B------:R-:W1:Y:S02]  /*1650*/  F2I.U64.TRUNC R18, R18 ;  /* 0x0000001200127311 */ /* 0x000e64000020d800 */
[----:B-1----:R-:W-:-:S04]  /*1660*/  IMAD.WIDE.U32 R16, R18, R12, RZ ;  /* 0x0000000c12107225 */ /* 0x002fc800078e00ff */
[----:B------:R-:W-:Y:S01]  /*1670*/  IMAD R17, R18, R13, R17 ;  /* 0x0000000d12117224 */ /* 0x000fe200078e0211 */
[----:B------:R-:W-:-:S03]  /*1680*/  IADD3 R23, P0, PT, RZ, -R16, RZ ;  /* 0x80000010ff177210 */ /* 0x000fc60007f1e0ff */
[----:B------:R-:W-:Y:S02]  /*1690*/  IMAD R17, R19, R12, R17 ;  /* 0x0000000c13117224 */ /* 0x000fe400078e0211 */
[----:B------:R-:W-:-:S04]  /*16a0*/  IMAD.HI.U32 R16, R18, R23, RZ ;  /* 0x0000001712107227 */ /* 0x000fc800078e00ff */
[----:B------:R-:W-:Y:S02]  /*16b0*/  IMAD.X R21, RZ, RZ, ~R17, P0 ;  /* 0x000000ffff157224 */ /* 0x000fe400000e0e11 */
[----:B------:R-:W-:Y:S02]  /*16c0*/  IMAD.MOV.U32 R17, RZ, RZ, R18 ;  /* 0x000000ffff117224 */ /* 0x000fe400078e0012 */
[----:B------:R-:W-:-:S04]  /*16d0*/  IMAD.WIDE.U32 R16, P0, R18, R21, R16 ;  /* 0x0000001512107225 */ /* 0x000fc80007800010 */
[----:B------:R-:W-:-:S04]  /*16e0*/  IMAD.HI.U32 R16, P1, R19, R23, R16 ;  /* 0x0000001713107227 */ /* 0x000fc80007820010 */
[CC--:B------:R-:W-:Y:S02]  /*16f0*/  IMAD R17, R19.reuse, R21.reuse, RZ ;  /* 0x0000001513117224 */ /* 0x0c0fe400078e02ff */
[----:B------:R-:W-:-:S03]  /*1700*/  IMAD.HI.U32 R21, R19, R21, RZ ;  /* 0x0000001513157227 */ /* 0x000fc600078e00ff */
[----:B------:R-:W-:Y:S01]  /*1710*/  IADD3 R17, P3, PT, R17, R16, RZ ;  /* 0x0000001011117210 */ /* 0x000fe20007f7e0ff */
[----:B------:R-:W-:-:S04]  /*1720*/  IMAD.X R21, R21, 0x1, R19, P0 ;  /* 0x0000000115157824 */ /* 0x000fc800000e0613 */
[----:B------:R-:W-:Y:S01]  /*1730*/  IMAD.WIDE.U32 R18, R17, R12, RZ ;  /* 0x0000000c11127225 */ /* 0x000fe200078e00ff */
[----:B------:R-:W-:-:S03]  /*1740*/  IADD3.X R21, PT, PT, RZ, RZ, R21, P3, P1 ;  /* 0x000000ffff157210 */ /* 0x000fc60001fe2415 */
[----:B------:R-:W-:Y:S01]  /*1750*/  IMAD R16, R17, R13, R19 ;  /* 0x0000000d11107224 */ /* 0x000fe200078e0213 */
[----:B------:R-:W-:-:S03]  /*1760*/  IADD3 R19, P0, PT, RZ, -R18, RZ ;  /* 0x80000012ff137210 */ /* 0x000fc60007f1e0ff */
[----:B------:R-:W-:Y:S02]  /*1770*/  IMAD R18, R21, R12, R16 ;  /* 0x0000000c15127224 */ /* 0x000fe400078e0210 */
[----:B------:R-:W-:-:S04]  /*1780*/  IMAD.HI.U32 R16, R17, R19, RZ ;  /* 0x0000001311107227 */ /* 0x000fc800078e00ff */
[----:B------:R-:W-:-:S04]  /*1790*/  IMAD.X R18, RZ, RZ, ~R18, P0 ;  /* 0x000000ffff127224 */ /* 0x000fc800000e0e12 */
[----:B------:R-:W-:-:S04]  /*17a0*/  IMAD.WIDE.U32 R16, P0, R17, R18, R16 ;  /* 0x0000001211107225 */ /* 0x000fc80007800010 */
[----:B------:R-:W-:-:S04]  /*17b0*/  IMAD.HI.U32 R19, P1, R21, R19, R16 ;  /* 0x0000001315137227 */ /* 0x000fc80007820010 */
[CC--:B------:R-:W-:Y:S02]  /*17c0*/  IMAD R16, R21.reuse, R18.reuse, RZ ;  /* 0x0000001215107224 */ /* 0x0c0fe400078e02ff */
[----:B------:R-:W-:-:S03]  /*17d0*/  IMAD.HI.U32 R18, R21, R18, RZ ;  /* 0x0000001215127227 */ /* 0x000fc600078e00ff */
[----:B------:R-:W-:Y:S01]  /*17e0*/  IADD3 R19, P3, PT, R16, R19, RZ ;  /* 0x0000001310137210 */ /* 0x000fe20007f7e0ff */
[----:B------:R-:W-:Y:S02]  /*17f0*/  IMAD.X R21, R18, 0x1, R21, P0 ;  /* 0x0000000112157824 */ /* 0x000fe400000e0615 */
[----:B------:R-:W-:Y:S02]  /*1800*/  IMAD.MOV.U32 R17, RZ, RZ, RZ ;  /* 0x000000ffff117224 */ /* 0x000fe400078e00ff */
[----:B------:R-:W-:Y:S01]  /*1810*/  IMAD.HI.U32 R16, R19, R14, RZ ;  /* 0x0000000e13107227 */ /* 0x000fe200078e00ff */
[----:B------:R-:W-:-:S03]  /*1820*/  IADD3.X R21, PT, PT, RZ, RZ, R21, P3, P1 ;  /* 0x000000ffff157210 */ /* 0x000fc60001fe2415 */
[----:B------:R-:W-:-:S04]  /*1830*/  IMAD.WIDE.U32 R16, R19, R15, R16 ;  /* 0x0000000f13107225 */ /* 0x000fc800078e0010 */
[C---:B------:R-:W-:Y:S02]  /*1840*/  IMAD R19, R21.reuse, R15, RZ ;  /* 0x0000000f15137224 */ /* 0x040fe400078e02ff */
[----:B------:R-:W-:-:S04]  /*1850*/  IMAD.HI.U32 R16, P0, R21, R14, R16 ;  /* 0x0000000e15107227 */ /* 0x000fc80007800010 */
[----:B------:R-:W-:Y:S01]  /*1860*/  IMAD.HI.U32 R21, R21, R15, RZ ;  /* 0x0000000f15157227 */ /* 0x000fe200078e00ff */
[----:B------:R-:W-:-:S03]  /*1870*/  IADD3 R19, P1, PT, R19, R16, RZ ;  /* 0x0000001013137210 */ /* 0x000fc60007f3e0ff */
[----:B------:R-:W-:Y:S01]  /*1880*/  IMAD.X R21, RZ, RZ, R21, P0 ;  /* 0x000000ffff157224 */ /* 0x000fe200000e0615 */
[C---:B------:R-:W-:Y:S01]  /*1890*/  IADD3 R18, P3, PT, R19.reuse, 0x1, RZ ;  /* 0x0000000113127810 */ /* 0x040fe20007f7e0ff */
[----:B------:R-:W-:-:S04]  /*18a0*/  IMAD.WIDE.U32 R16, R19, R12, RZ ;  /* 0x0000000c13107225 */ /* 0x000fc800078e00ff */
[----:B------:R-:W-:Y:S01]  /*18b0*/  IMAD.X R21, RZ, RZ, R21, P1 ;  /* 0x000000ffff157224 */ /* 0x000fe200008e0615 */
[----:B------:R-:W-:Y:S01]  /*18c0*/  IADD3 R23, P1, PT, -R16, R14, RZ ;  /* 0x0000000e10177210 */ /* 0x000fe20007f3e1ff */
[----:B------:R-:W-:-:S03]  /*18d0*/  IMAD R17, R19, R13, R17 ;  /* 0x0000000d13117224 */ /* 0x000fc600078e0211 */
[-C--:B------:R-:W-:Y:S01]  /*18e0*/  ISETP.GE.U32.AND P0, PT, R23, R12.reuse, PT ;  /* 0x0000000c1700720c */ /* 0x080fe20003f06070 */
[----:B------:R-:W-:-:S04]  /*18f0*/  IMAD R17, R21, R12, R17 ;  /* 0x0000000c15117224 */ /* 0x000fc800078e0211 */
[----:B------:R-:W-:Y:S01]  /*1900*/  IMAD.X R16, R15, 0x1, ~R17, P1 ;  /* 0x000000010f107824 */ /* 0x000fe200008e0e11 */
[----:B------:R-:W-:-:S04]  /*1910*/  IADD3 R17, P1, PT, R23, -R12, RZ ;  /* 0x8000000c17117210 */ /* 0x000fc80007f3e0ff */
[----:B------:R-:W-:-:S04]  /*1920*/  ISETP.GE.U32.AND.EX P0, PT, R16, R13, PT, P0 ;  /* 0x0000000d1000720c */ /* 0x000fc80003f06100 */
[----:B------:R-:W-:Y:S01]  /*1930*/  SEL R17, R17, R23, P0 ;  /* 0x0000001711117207 */ /* 0x000fe20000000000 */
[----:B------:R-:W-:Y:S01]  /*1940*/  IMAD.X R23, R16, 0x1, ~R13, P1 ;  /* 0x0000000110177824 */ /* 0x000fe200008e0e0d */
[----:B------:R-:W-:Y:S01]  /*1950*/  SEL R19, R18, R19, P0 ;  /* 0x0000001312137207 */ /* 0x000fe20000000000 */
[----:B------:R-:W-:Y:S01]  /*1960*/  IMAD.X R18, RZ, RZ, R21, P3 ;  /* 0x000000ffff127224 */ /* 0x000fe200018e0615 */
[----:B------:R-:W-:Y:S02]  /*1970*/  ISETP.NE.U32.AND P1, PT, R12, RZ, PT ;  /* 0x000000ff0c00720c */ /* 0x000fe40003f25070 */
[----:B------:R-:W-:Y:S02]  /*1980*/  SEL R20, R23, R16, P0 ;  /* 0x0000001017147207 */ /* 0x000fe40000000000 */
[----:B------:R-:W-:Y:S02]  /*1990*/  SEL R18, R18, R21, P0 ;  /* 0x0000001512127207 */ /* 0x000fe40000000000 */
[----:B------:R-:W-:-:S02]  /*19a0*/  IADD3 R16, P3, PT, R19, 0x1, RZ ;  /* 0x0000000113107810 */ /* 0x000fc40007f7e0ff */
[----:B------:R-:W-:Y:S01]  /*19b0*/  ISETP.GE.U32.AND P0, PT, R17, R12, PT ;  /* 0x0000000c1100720c */ /* 0x000fe20003f06070 */
[----:B------:R-:W-:Y:S01]  /*19c0*/  IMAD.MOV.U32 R12, RZ, RZ, R0 ;  /* 0x000000ffff0c7224 */ /* 0x000fe200078e0000 */
[----:B------:R-:W-:Y:S01]  /*19d0*/  ISETP.NE.AND.EX P1, PT, R13, RZ, PT, P1 ;  /* 0x000000ff0d00720c */ /* 0x000fe20003f25310 */
[----:B------:R-:W-:Y:S01]  /*19e0*/  IMAD.X R17, RZ, RZ, R18, P3 ;  /* 0x000000ffff117224 */ /* 0x000fe200018e0612 */
[----:B------:R-:W-:Y:S01]  /*19f0*/  ISETP.GE.U32.AND.EX P0, PT, R20, R13, PT, P0 ;  /* 0x0000000d1400720c */ /* 0x000fe20003f06100 */
[----:B------:R-:W-:-:S03]  /*1a00*/  IMAD.MOV.U32 R13, RZ, RZ, 0x0 ;  /* 0x00000000ff0d7424 */ /* 0x000fc600078e00ff */
[----:B------:R-:W-:Y:S02]  /*1a10*/  SEL R16, R16, R19, P0 ;  /* 0x0000001310107207 */ /* 0x000fe40000000000 */
[----:B------:R-:W-:Y:S02]  /*1a20*/  SEL R17, R17, R18, P0 ;  /* 0x0000001211117207 */ /* 0x000fe40000000000 */
[----:B------:R-:W-:Y:S02]  /*1a30*/  SEL R16, R16, 0xffffffff, P1 ;  /* 0xffffffff10107807 */ /* 0x000fe40000800000 */
[----:B------:R-:W-:Y:S01]  /*1a40*/  SEL R17, R17, 0xffffffff, P1 ;  /* 0xffffffff11117807 */ /* 0x000fe20000800000 */
[----:B------:R-:W-:Y:S06]  /*1a50*/  RET.REL.NODEC R12 `(twin_sum_wheel) ;  /* 0xffffffe40c687950 */ /* 0x000fec0003c3ffff */
.L_x_33:
        /* <DEDUP_REMOVED lines=10> */
.L_x_116:


//--------------------- .text.sieve_wheel_primes_small --------------------------
	.section	.text.sieve_wheel_primes_small,"ax",@progbits
	.align	128
        .global         sieve_wheel_primes_small
        .type           sieve_wheel_primes_small,@function
        .size           sieve_wheel_primes_small,(.L_x_117 - sieve_wheel_primes_small)
        .other          sieve_wheel_primes_small,@"STO_CUDA_ENTRY STV_DEFAULT"
sieve_wheel_primes_small:
.text.sieve_wheel_primes_small:
[----:B------:R-:W-:Y:S01]  /*0000*/  LDC R1, c[0x0][0x37c] ;  /* 0x0000df00ff017b82 */ /* 0x000fe20000000800 */
[----:B------:R-:W0:Y:S01]  /*0010*/  S2R R0, SR_CTAID.X ;  /* 0x0000000000007919 */ /* 0x000e220000002500 */
[----:B------:R-:W0:Y:S02]  /*0020*/  LDCU UR4, c[0x0][0x3b8] ;  /* 0x00007700ff0477ac */ /* 0x000e240008000800 */
[----:B0-----:R-:W-:-:S13]  /*0030*/  ISETP.GE.AND P0, PT, R0, UR4, PT ;  /* 0x0000000400007c0c */ /* 0x001fda000bf06270 */
[----:B------:R-:W-:Y:S05]  /*0040*/  @P0 EXIT ;  /* 0x000000000000094d */ /* 0x000fea0003800000 */
[----:B------:R-:W0:Y:S01]  /*0050*/  S2R R6, SR_TID.X ;  /* 0x0000000000067919 */ /* 0x000e220000002100 */
[----:B------:R-:W0:Y:S01]  /*0060*/  LDCU UR6, c[0x0][0x3a0] ;  /* 0x00007400ff0677ac */ /* 0x000e220008000800 */
[----:B------:R-:W-:Y:S01]  /*0070*/  BSSY.RECONVERGENT B0, `(.L_x_34) ;  /* 0x0000050000007945 */ /* 0x000fe20003800200 */
[----:B------:R-:W1:Y:S01]  /*0080*/  LDCU.64 UR10, c[0x0][0x358] ;  /* 0x00006b00ff0a77ac */ /* 0x000e620008000a00 */
[----:B0-----:R-:W-:-:S13]  /*0090*/  ISETP.GE.AND P0, PT, R6, UR6, PT ;  /* 0x0000000606007c0c */ /* 0x001fda000bf06270 */
[----:B-1----:R-:W-:Y:S05]  /*00a0*/  @P0 BRA `(.L_x_35) ;  /* 0x0000000400300947 */ /* 0x002fea0003800000 */
[----:B------:R-:W0:Y:S01]  /*00b0*/  LDC R3, c[0x0][0x360] ;  /* 0x0000d800ff037b82 */ /* 0x000e220000000800 */
[----:B------:R-:W-:Y:S01]  /*00c0*/  BSSY.RECONVERGENT B1, `(.L_x_36) ;  /* 0x000002f000017945 */ /* 0x000fe20003800200 */
[----:B0-----:R-:W0:Y:S01]  /*00d0*/  I2F.U32.RP R9, R3 ;  /* 0x0000000300097306 */ /* 0x001e220000209000 */
[----:B------:R-:W-:Y:S01]  /*00e0*/  IMAD.IADD R2, R6, 0x1, R3 ;  /* 0x0000000106027824 */ /* 0x000fe200078e0203 */
[----:B------:R-:W-:-:S04]  /*00f0*/  ISETP.NE.U32.AND P2, PT, R3, RZ, PT ;  /* 0x000000ff0300720c */ /* 0x000fc80003f45070 */
[C---:B------:R-:W-:Y:S02]  /*0100*/  ISETP.GE.U32.AND P0, PT, R2.reuse, UR6, PT ;  /* 0x0000000602007c0c */ /* 0x040fe4000bf06070 */
[----:B------:R-:W-:Y:S01]  /*0110*/  VIMNMX.U32 R7, PT, PT, R2, UR6, !PT ;  /* 0x0000000602077c48 */ /* 0x000fe2000ffe0000 */
[----:B0-----:R-:W0:Y:S02]  /*0120*/  MUFU.RCP R9, R9 ;  /* 0x0000000900097308 */ /* 0x001e240000001000 */
[----:B0-----:R-:W-:-:S06]  /*0130*/  VIADD R4, R9, 0xffffffe ;  /* 0x0ffffffe09047836 */ /* 0x001fcc0000000000 */
[----:B------:R0:W1:Y:S02]  /*0140*/  F2I.FTZ.U32.TRUNC.NTZ R5, R4 ;  /* 0x0000000400057305 */ /* 0x000064000021f000 */
[----:B0-----:R-:W-:Y:S02]  /*0150*/  IMAD.MOV.U32 R4, RZ, RZ, RZ ;  /* 0x000000ffff047224 */ /* 0x001fe400078e00ff */
[----:B-1----:R-:W-:-:S04]  /*0160*/  IMAD.MOV R8, RZ, RZ, -R5 ;  /* 0x000000ffff087224 */ /* 0x002fc800078e0a05 */
[----:B------:R-:W-:Y:S01]  /*0170*/  IMAD R11, R8, R3, RZ ;  /* 0x00000003080b7224 */ /* 0x000fe200078e02ff */
[----:B------:R-:W-:-:S03]  /*0180*/  SEL R8, RZ, 0x1, P0 ;  /* 0x00000001ff087807 */ /* 0x000fc60000000000 */
[----:B------:R-:W-:Y:S01]  /*0190*/  IMAD.HI.U32 R5, R5, R11, R4 ;  /* 0x0000000b05057227 */ /* 0x000fe200078e0004 */
[----:B------:R-:W-:-:S05]  /*01a0*/  IADD3 R2, PT, PT, R7, -R2, -R8 ;  /* 0x8000000207027210 */ /* 0x000fca0007ffe808 */
[----:B------:R-:W-:-:S04]  /*01b0*/  IMAD.HI.U32 R5, R5, R2, RZ ;  /* 0x0000000205057227 */ /* 0x000fc800078e00ff */
[----:B------:R-:W-:-:S04]  /*01c0*/  IMAD.MOV R4, RZ, RZ, -R5 ;  /* 0x000000ffff047224 */ /* 0x000fc800078e0a05 */
[----:B------:R-:W-:-:S05]  /*01d0*/  IMAD R2, R3, R4, R2 ;  /* 0x0000000403027224 */ /* 0x000fca00078e0202 */
[----:B------:R-:W-:-:S13]  /*01e0*/  ISETP.GE.U32.AND P0, PT, R2, R3, PT ;  /* 0x000000030200720c */ /* 0x000fda0003f06070 */
[----:B------:R-:W-:Y:S01]  /*01f0*/  @P0 IADD3 R2, PT, PT, R2, -R3, RZ ;  /* 0x8000000302020210 */ /* 0x000fe20007ffe0ff */
[----:B------:R-:W-:-:S03]  /*0200*/  @P0 VIADD R5, R5, 0x1 ;  /* 0x0000000105050836 */ /* 0x000fc60000000000 */
[----:B------:R-:W-:-:S13]  /*0210*/  ISETP.GE.U32.AND P1, PT, R2, R3, PT ;  /* 0x000000030200720c */ /* 0x000fda0003f26070 */
[----:B------:R-:W-:Y:S01]  /*0220*/  @P1 VIADD R5, R5, 0x1 ;  /* 0x0000000105051836 */ /* 0x000fe20000000000 */
[----:B------:R-:W-:-:S05]  /*0230*/  @!P2 LOP3.LUT R5, RZ, R3, RZ, 0x33, !PT ;  /* 0x00000003ff05a212 */ /* 0x000fca00078e33ff */
[----:B------:R-:W-:-:S05]  /*0240*/  IMAD.IADD R8, R8, 0x1, R5 ;  /* 0x0000000108087824 */ /* 0x000fca00078e0205 */
[C---:B------:R-:W-:Y:S02]  /*0250*/  LOP3.LUT R2, R8.reuse, 0x3, RZ, 0xc0, !PT ;  /* 0x0000000308027812 */ /* 0x040fe400078ec0ff */
[----:B------:R-:W-:Y:S02]  /*0260*/  ISETP.GE.U32.AND P1, PT, R8, 0x3, PT ;  /* 0x000000030800780c */ /* 0x000fe40003f26070 */
[----:B------:R-:W-:Y:S01]  /*0270*/  ISETP.NE.AND P0, PT, R2, 0x3, PT ;  /* 0x000000030200780c */ /* 0x000fe20003f05270 */
[----:B------:R-:W-:-:S12]  /*0280*/  IMAD.MOV.U32 R2, RZ, RZ, R6 ;  /* 0x000000ffff027224 */ /* 0x000fd800078e0006 */
[----:B------:R-:W-:Y:S05]  /*0290*/  @!P0 BRA `(.L_x_37) ;  /* 0x0000000000448947 */ /* 0x000fea0003800000 */
[----:B------:R-:W0:Y:S01]  /*02a0*/  S2UR UR5, SR_CgaCtaId ;  /* 0x00000000000579c3 */ /* 0x000e220000008800 */
[----:B------:R-:W-:Y:S01]  /*02b0*/  VIADD R2, R8, 0x1 ;  /* 0x0000000108027836 */ /* 0x000fe20000000000 */
[----:B------:R-:W-:-:S04]  /*02c0*/  UMOV UR4, 0x400 ;  /* 0x0000040000047882 */ /* 0x000fc80000000000 */
[----:B------:R-:W-:Y:S02]  /*02d0*/  LOP3.LUT R7, R2, 0x3, RZ, 0xc0, !PT ;  /* 0x0000000302077812 */ /* 0x000fe400078ec0ff */
[----:B------:R-:W1:Y:S03]  /*02e0*/  LDC.64 R4, c[0x0][0x398] ;  /* 0x0000e600ff047b82 */ /* 0x000e660000000a00 */
[C---:B------:R-:W-:Y:S01]  /*02f0*/  IMAD R2, R7.reuse, R3, R6 ;  /* 0x0000000307027224 */ /* 0x040fe200078e0206 */
[----:B------:R-:W-:Y:S01]  /*0300*/  IADD3 R7, PT, PT, -R7, RZ, RZ ;  /* 0x000000ff07077210 */ /* 0x000fe20007ffe1ff */
[----:B0-----:R-:W-:-:S06]  /*0310*/  ULEA UR4, UR5, UR4, 0x18 ;  /* 0x0000000405047291 */ /* 0x001fcc000f8ec0ff */
[C---:B------:R-:W-:Y:S01]  /*0320*/  LEA R8, R6.reuse, UR4, 0x2 ;  /* 0x0000000406087c11 */ /* 0x040fe2000f8e10ff */
[----:B-1----:R-:W-:-:S07]  /*0330*/  IMAD.WIDE.U32 R4, R6, 0x4, R4 ;  /* 0x0000000406047825 */ /* 0x002fce00078e0004 */
.L_x_38:
[----:B------:R0:W2:Y:S01]  /*0340*/  LDG.E.CONSTANT R9, desc[UR10][R4.64] ;  /* 0x0000000a04097981 */ /* 0x0000a2000c1e9900 */
[----:B------:R-:W-:-:S05]  /*0350*/  VIADD R7, R7, 0x1 ;  /* 0x0000000107077836 */ /* 0x000fca0000000000 */
[----:B------:R-:W-:Y:S01]  /*0360*/  ISETP.NE.AND P0, PT, R7, RZ, PT ;  /* 0x000000ff0700720c */ /* 0x000fe20003f05270 */
[C---:B0-----:R-:W-:Y:S01]  /*0370*/  IMAD.WIDE.U32 R4, R3.reuse, 0x4, R4 ;  /* 0x0000000403047825 */ /* 0x041fe200078e0004 */
[----:B--2---:R0:W-:Y:S03]  /*0380*/  STS [R8], R9 ;  /* 0x0000000908007388 */ /* 0x0041e60000000800 */
[----:B0-----:R-:W-:-:S08]  /*0390*/  IMAD R8, R3, 0x4, R8 ;  /* 0x0000000403087824 */ /* 0x001fd000078e0208 */
[----:B------:R-:W-:Y:S05]  /*03a0*/  @P0 BRA `(.L_x_38) ;  /* 0xfffffffc00e40947 */ /* 0x000fea000383ffff */
.L_x_37:
[----:B------:R-:W-:Y:S05]  /*03b0*/  BSYNC.RECONVERGENT B1 ;  /* 0x0000000000017941 */ /* 0x000fea0003800200 */
.L_x_36:
[----:B------:R-:W-:Y:S05]  /*03c0*/  @!P1 BRA `(.L_x_35) ;  /* 0x0000000000689947 */ /* 0x000fea0003800000 */
[----:B------:R-:W0:Y:S01]  /*03d0*/  S2R R8, SR_CgaCtaId ;  /* 0x0000000000087919 */ /* 0x000e220000008800 */
[----:B------:R-:W1:Y:S01]  /*03e0*/  LDC.64 R4, c[0x0][0x398] ;  /* 0x0000e600ff047b82 */ /* 0x000e620000000a00 */
[----:B------:R-:W-:-:S04]  /*03f0*/  MOV R7, 0x400 ;  /* 0x0000040000077802 */ /* 0x000fc80000000f00 */
[----:B0-----:R-:W-:-:S07]  /*0400*/  LEA R21, R8, R7, 0x18 ;  /* 0x0000000708157211 */ /* 0x001fce00078ec0ff */
.L_x_39:
[----:B0-----:R-:W-:Y:S02]  /*0410*/  IMAD.IADD R10, R3, 0x1, R2 ;  /* 0x00000001030a7824 */ /* 0x001fe400078e0202 */
[----:B-1----:R-:W-:-:S04]  /*0420*/  IMAD.WIDE.U32 R8, R2, 0x4, R4 ;  /* 0x0000000402087825 */ /* 0x002fc800078e0004 */
[C---:B------:R-:W-:Y:S02]  /*0430*/  IMAD.IADD R12, R10.reuse, 0x1, R3 ;  /* 0x000000010a0c7824 */ /* 0x040fe400078e0203 */
[----:B------:R-:W-:Y:S01]  /*0440*/  IMAD.WIDE.U32 R10, R10, 0x4, R4 ;  /* 0x000000040a0a7825 */ /* 0x000fe200078e0004 */
[----:B------:R-:W2:Y:S03]  /*0450*/  LDG.E.CONSTANT R8, desc[UR10][R8.64] ;  /* 0x0000000a08087981 */ /* 0x000ea6000c1e9900 */
[C---:B------:R-:W-:Y:S02]  /*0460*/  IMAD.IADD R18, R12.reuse, 0x1, R3 ;  /* 0x000000010c127824 */ /* 0x040fe400078e0203 */
[--C-:B------:R-:W-:Y:S01]  /*0470*/  IMAD.WIDE.U32 R12, R12, 0x4, R4.reuse ;  /* 0x000000040c0c7825 */ /* 0x100fe200078e0004 */
[----:B------:R-:W3:Y:S03]  /*0480*/  LDG.E.CONSTANT R10, desc[UR10][R10.64] ;  /* 0x0000000a0a0a7981 */ /* 0x000ee6000c1e9900 */
[----:B------:R-:W-:-:S02]  /*0490*/  IMAD.WIDE.U32 R14, R18, 0x4, R4 ;  /* 0x00000004120e7825 */ /* 0x000fc400078e0004 */
[----:B------:R-:W4:Y:S04]  /*04a0*/  LDG.E.CONSTANT R12, desc[UR10][R12.64] ;  /* 0x0000000a0c0c7981 */ /* 0x000f28000c1e9900 */
[----:B------:R-:W5:Y:S01]  /*04b0*/  LDG.E.CONSTANT R14, desc[UR10][R14.64] ;  /* 0x0000000a0e0e7981 */ /* 0x000f62000c1e9900 */
[----:B------:R-:W-:-:S05]  /*04c0*/  LEA R7, R2, R21, 0x2 ;  /* 0x0000001502077211 */ /* 0x000fca00078e10ff */
[----:B------:R-:W-:-:S04]  /*04d0*/  IMAD R16, R3, 0x4, R7 ;  /* 0x0000000403107824 */ /* 0x000fc800078e0207 */
[----:B------:R-:W-:-:S04]  /*04e0*/  IMAD R17, R3, 0x4, R16 ;  /* 0x0000000403117824 */ /* 0x000fc800078e0210 */
[----:B------:R-:W-:Y:S02]  /*04f0*/  IMAD R19, R3, 0x4, R17 ;  /* 0x0000000403137824 */ /* 0x000fe400078e0211 */
[----:B------:R-:W-:-:S05]  /*0500*/  IMAD.IADD R2, R18, 0x1, R3 ;  /* 0x0000000112027824 */ /* 0x000fca00078e0203 */
[----:B------:R-:W-:Y:S01]  /*0510*/  ISETP.GE.AND P0, PT, R2, UR6, PT ;  /* 0x0000000602007c0c */ /* 0x000fe2000bf06270 */
[----:B--2---:R0:W-:Y:S04]  /*0520*/  STS [R7], R8 ;  /* 0x0000000807007388 */ /* 0x0041e80000000800 */
[----:B---3--:R0:W-:Y:S04]  /*0530*/  STS [R16], R10 ;  /* 0x0000000a10007388 */ /* 0x0081e80000000800 */
[----:B----4-:R0:W-:Y:S04]  /*0540*/  STS [R17], R12 ;  /* 0x0000000c11007388 */ /* 0x0101e80000000800 */
[----:B-----5:R0:W-:Y:S01]  /*0550*/  STS [R19], R14 ;  /* 0x0000000e13007388 */ /* 0x0201e20000000800 */
[----:B------:R-:W-:Y:S05]  /*0560*/  @!P0 BRA `(.L_x_39) ;  /* 0xfffffffc00a88947 */ /* 0x000fea000383ffff */
.L_x_35:
[----:B------:R-:W-:Y:S05]  /*0570*/  BSYNC.RECONVERGENT B0 ;  /* 0x0000000000007941 */ /* 0x000fea0003800200 */
.L_x_34:
[----:B------:R-:W-:Y:S01]  /*0580*/  BAR.SYNC.DEFER_BLOCKING 0x0 ;  /* 0x0000000000007b1d */ /* 0x000fe20000010000 */
[----:B------:R-:W-:-:S07]  /*0590*/  ISETP.GE.AND P0, PT, R6, UR6, PT ;  /* 0x0000000606007c0c */ /* 0x000fce000bf06270 */
[----:B------:R-:W1:Y:S08]  /*05a0*/  LDC.64 R2, c[0x0][0x3a8] ;  /* 0x0000ea00ff027b82 */ /* 0x000e700000000a00 */
[----:B0-----:R-:W0:Y:S01]  /*05b0*/  LDC.64 R10, c[0x0][0x3b0] ;  /* 0x0000ec00ff0a7b82 */ /* 0x001e220000000a00 */
[----:B-1----:R-:W-:Y:S01]  /*05c0*/  IMAD.WIDE.U32 R2, R0, 0x4, R2 ;  /* 0x0000000400027825 */ /* 0x002fe200078e0002 */
[----:B------:R-:W-:Y:S06]  /*05d0*/  @P0 EXIT ;  /* 0x000000000000094d */ /* 0x000fec0003800000 */
[----:B0-----:R-:W-:Y:S01]  /*05e0*/  IMAD.WIDE.U32 R10, R0, 0x4, R10 ;  /* 0x00000004000a7825 */ /* 0x001fe200078e000a */
[----:B------:R-:W2:Y:S01]  /*05f0*/  LDG.E.CONSTANT R9, desc[UR10][R2.64] ;  /* 0x0000000a02097981 */ /* 0x000ea2000c1e9900 */
[----:B------:R-:W0:Y:S03]  /*0600*/  LDCU UR4, c[0x0][0x384] ;  /* 0x00007080ff0477ac */ /* 0x000e260008000800 */
[----:B------:R1:W5:Y:S01]  /*0610*/  LDG.E.CONSTANT R0, desc[UR10][R10.64] ;  /* 0x0000000a0a007981 */ /* 0x000362000c1e9900 */
[----:B0-----:R-:W-:-:S03]  /*0620*/  UISETP.NE.U32.AND UP0, UPT, UR4, URZ, UPT ;  /* 0x000000ff0400728c */ /* 0x001fc6000bf05070 */
[----:B------:R-:W-:Y:S01]  /*0630*/  UMOV UR4, URZ ;  /* 0x000000ff00047c82 */ /* 0x000fe20008000000 */
[----:B--2---:R-:W-:-:S05]  /*0640*/  IMAD.WIDE.U32 R4, R9, R9, RZ ;  /* 0x0000000909047225 */ /* 0x004fca00078e00ff */
[----:B-1----:R-:W-:Y:S05]  /*0650*/  BRA.U UP0, `(.L_x_40) ;  /* 0x0000000100507547 */ /* 0x002fea000b800000 */
[----:B------:R-:W0:Y:S01]  /*0660*/  I2F.U32.RP R7, R9 ;  /* 0x0000000900077306 */ /* 0x000e220000209000 */
[----:B------:R-:W1:Y:S01]  /*0670*/  LDCU UR5, c[0x0][0x380] ;  /* 0x00007000ff0577ac */ /* 0x000e620008000800 */
[----:B------:R-:W-:Y:S02]  /*0680*/  IADD3 R11, PT, PT, RZ, -R9, RZ ;  /* 0x80000009ff0b7210 */ /* 0x000fe40007ffe0ff */
[----:B------:R-:W-:-:S04]  /*0690*/  ISETP.NE.U32.AND P1, PT, R9, RZ, PT ;  /* 0x000000ff0900720c */ /* 0x000fc80003f25070 */
[----:B0-----:R-:W0:Y:S02]  /*06a0*/  MUFU.RCP R7, R7 ;  /* 0x0000000700077308 */ /* 0x001e240000001000 */
[----:B0-----:R-:W-:-:S06]  /*06b0*/  VIADD R2, R7, 0xffffffe ;  /* 0x0ffffffe07027836 */ /* 0x001fcc0000000000 */
[----:B------:R0:W2:Y:S02]  /*06c0*/  F2I.FTZ.U32.TRUNC.NTZ R3, R2 ;  /* 0x0000000200037305 */ /* 0x0000a4000021f000 */
[----:B0-----:R-:W-:Y:S02]  /*06d0*/  IMAD.MOV.U32 R2, RZ, RZ, RZ ;  /* 0x000000ffff027224 */ /* 0x001fe400078e00ff */
[----:B--2---:R-:W-:-:S04]  /*06e0*/  IMAD R11, R11, R3, RZ ;  /* 0x000000030b0b7224 */ /* 0x004fc800078e02ff */
[----:B------:R-:W-:-:S06]  /*06f0*/  IMAD.HI.U32 R3, R3, R11, R2 ;  /* 0x0000000b03037227 */ /* 0x000fcc00078e0002 */
[----:B-1----:R-:W-:-:S04]  /*0700*/  IMAD.HI.U32 R3, R3, UR5, RZ ;  /* 0x0000000503037c27 */ /* 0x002fc8000f8e00ff */
[----:B------:R-:W-:Y:S02]  /*0710*/  IMAD.MOV R8, RZ, RZ, -R3 ;  /* 0x000000ffff087224 */ /* 0x000fe400078e0a03 */
[----:B------:R-:W-:Y:S02]  /*0720*/  IMAD.MOV.U32 R3, RZ, RZ, RZ ;  /* 0x000000ffff037224 */ /* 0x000fe400078e00ff */
[----:B------:R-:W-:-:S05]  /*0730*/  IMAD R2, R9, R8, UR5 ;  /* 0x0000000509027e24 */ /* 0x000fca000f8e0208 */
[----:B------:R-:W-:-:S13]  /*0740*/  ISETP.GE.U32.AND P0, PT, R2, R9, PT ;  /* 0x000000090200720c */ /* 0x000fda0003f06070 */
[----:B------:R-:W-:-:S05]  /*0750*/  @P0 IMAD.IADD R2, R2, 0x1, -R9 ;  /* 0x0000000102020824 */ /* 0x000fca00078e0a09 */
[----:B------:R-:W-:-:S13]  /*0760*/  ISETP.GE.U32.AND P0, PT, R2, R9, PT ;  /* 0x000000090200720c */ /* 0x000fda0003f06070 */
[----:B------:R-:W-:Y:S01]  /*0770*/  @P0 IMAD.IADD R2, R2, 0x1, -R9 ;  /* 0x0000000102020824 */ /* 0x000fe200078e0a09 */
[----:B------:R-:W-:Y:S01]  /*0780*/  @!P1 LOP3.LUT R2, RZ, R9, RZ, 0x33, !PT ;  /* 0x00000009ff029212 */ /* 0x000fe200078e33ff */
[----:B------:R-:W-:Y:S06]  /*0790*/  BRA `(.L_x_41) ;  /* 0x00000000001c7947 */ /* 0x000fec0003800000 */
.L_x_40:
[----:B------:R-:W0:Y:S01]  /*07a0*/  LDCU.64 UR6, c[0x0][0x380] ;  /* 0x00007000ff0677ac */ /* 0x000e220008000a00 */
[----:B------:R-:W-:Y:S02]  /*07b0*/  MOV R18, 0x7f0 ;  /* 0x000007f000127802 */ /* 0x000fe40000000f00 */
[----:B0-----:R-:W-:Y:S01]  /*07c0*/  MOV R16, UR6 ;  /* 0x0000000600107c02 */ /* 0x001fe20008000f00 */
[----:B------:R-:W-:-:S07]  /*07d0*/  IMAD.U32 R11, RZ, RZ, UR7 ;  /* 0x00000007ff0b7e24 */ /* 0x000fce000f8e00ff */
[----:B-----5:R-:W-:Y:S05]  /*07e0*/  CALL.REL.NOINC `($__internal_2_$__cuda_sm20_rem_u64) ;  /* 0x0000001000347944 */ /* 0x020fea0003c00000 */
[----:B------:R-:W-:Y:S02]  /*07f0*/  IMAD.MOV.U32 R2, RZ, RZ, R12 ;  /* 0x000000ffff027224 */ /* 0x000fe400078e000c */
[----:B------:R-:W-:-:S07]  /*0800*/  IMAD.MOV.U32 R3, RZ, RZ, R13 ;  /* 0x000000ffff037224 */ /* 0x000fce00078e000d */
.L_x_41:
[----:B------:R-:W0:Y:S01]  /*0810*/  S2UR UR7, SR_CgaCtaId ;  /* 0x00000000000779c3 */ /* 0x000e220000008800 */
[----:B------:R-:W1:Y:S01]  /*0820*/  LDCU.128 UR12, c[0x0][0x380] ;  /* 0x00007000ff0c77ac */ /* 0x000e620008000c00 */
[----:B------:R-:W-:Y:S01]  /*0830*/  UMOV UR6, 0x400 ;  /* 0x0000040000067882 */ /* 0x000fe20000000000 */
[----:B------:R-:W2:Y:S01]  /*0840*/  LDCU UR8, c[0x0][0x360] ;  /* 0x00006c00ff0877ac */ /* 0x000ea20008000800 */
[----:B------:R-:W3:Y:S01]  /*0850*/  LDCU.128 UR16, c[0x0][0x380] ;  /* 0x00007000ff1077ac */ /* 0x000ee20008000c00 */
[----:B-1----:R-:W-:Y:S01]  /*0860*/  IADD3 R7, P0, PT, -R2, UR12, RZ ;  /* 0x0000000c02077c10 */ /* 0x002fe2000ff1e1ff */
[----:B------:R-:W-:-:S03]  /*0870*/  UIADD3 UR5, UP0, UPT, UR12, UR14, URZ ;  /* 0x0000000e0c057290 */ /* 0x000fc6000ff1e0ff */
[----:B------:R-:W-:Y:S01]  /*0880*/  IADD3.X R8, PT, PT, ~R3, UR13, RZ, P0, !PT ;  /* 0x0000000d03087c10 */ /* 0x000fe200087fe5ff */
[----:B0-----:R-:W-:Y:S02]  /*0890*/  ULEA UR7, UR7, UR6, 0x18 ;  /* 0x0000000607077291 */ /* 0x001fe4000f8ec0ff */
[----:B--23--:R-:W-:-:S12]  /*08a0*/  UIADD3.X UR6, UPT, UPT, UR13, UR15, URZ, UP0, !UPT ;  /* 0x0000000f0d067290 */ /* 0x00cfd800087fe4ff */
.L_x_70:
[----:B01----:R-:W0:Y:S01]  /*08b0*/  I2F.U32.RP R14, R9 ;  /* 0x00000009000e7306 */ /* 0x003e220000209000 */
[----:B------:R-:W-:Y:S01]  /*08c0*/  LEA R10, R6, UR7, 0x2 ;  /* 0x00000007060a7c11 */ /* 0x000fe2000f8e10ff */
[----:B------:R-:W-:Y:S02]  /*08d0*/  HFMA2 R12, -RZ, RZ, 0, 0 ;  /* 0x00000000ff0c7431 */ /* 0x000fe400000001ff */
[----:B------:R-:W-:Y:S01]  /*08e0*/  IMAD.MOV R11, RZ, RZ, -R9 ;  /* 0x000000ffff0b7224 */ /* 0x000fe200078e0a09 */
[----:B------:R-:W-:Y:S05]  /*08f0*/  YIELD ;  /* 0x0000000000007946 */ /* 0x000fea0003800000 */
[----:B------:R-:W1:Y:S01]  /*0900*/  LDS R10, [R10] ;  /* 0x000000000a0a7984 */ /* 0x000e620000000800 */
[----:B------:R-:W-:Y:S01]  /*0910*/  BSSY.RECONVERGENT B0, `(.L_x_42) ;  /* 0x0000029000007945 */ /* 0x000fe20003800200 */
[----:B0-----:R-:W0:Y:S02]  /*0920*/  MUFU.RCP R14, R14 ;  /* 0x0000000e000e7308 */ /* 0x001e240000001000 */
[----:B0-----:R-:W-:-:S06]  /*0930*/  VIADD R13, R14, 0xffffffe ;  /* 0x0ffffffe0e0d7836 */ /* 0x001fcc0000000000 */
[----:B------:R-:W0:Y:S02]  /*0940*/  F2I.FTZ.U32.TRUNC.NTZ R13, R13 ;  /* 0x0000000d000d7305 */ /* 0x000e24000021f000 */
[----:B0-----:R-:W-:-:S04]  /*0950*/  IMAD R11, R11, R13, RZ ;  /* 0x0000000d0b0b7224 */ /* 0x001fc800078e02ff */
[----:B------:R-:W-:Y:S01]  /*0960*/  IMAD.HI.U32 R15, R13, R11, R12 ;  /* 0x0000000b0d0f7227 */ /* 0x000fe200078e000c */
[----:B------:R-:W-:-:S05]  /*0970*/  LOP3.LUT R13, RZ, R9, RZ, 0x33, !PT ;  /* 0x00000009ff0d7212 */ /* 0x000fca00078e33ff */
[----:B-1----:R-:W-:-:S04]  /*0980*/  IMAD.HI.U32 R11, R15, R10, RZ ;  /* 0x0000000a0f0b7227 */ /* 0x002fc800078e00ff */
[----:B------:R-:W-:-:S04]  /*0990*/  IMAD.MOV R11, RZ, RZ, -R11 ;  /* 0x000000ffff0b7224 */ /* 0x000fc800078e0a0b */
[----:B------:R-:W-:-:S05]  /*09a0*/  IMAD R12, R9, R11, R10 ;  /* 0x0000000b090c7224 */ /* 0x000fca00078e020a */
[----:B------:R-:W-:-:S13]  /*09b0*/  ISETP.GE.U32.AND P0, PT, R12, R9, PT ;  /* 0x000000090c00720c */ /* 0x000fda0003f06070 */
[----:B------:R-:W-:Y:S01]  /*09c0*/  @P0 IMAD.IADD R12, R12, 0x1, -R9 ;  /* 0x000000010c0c0824 */ /* 0x000fe200078e0a09 */
[----:B------:R-:W-:-:S04]  /*09d0*/  ISETP.NE.U32.AND P0, PT, R9, RZ, PT ;  /* 0x000000ff0900720c */ /* 0x000fc80003f05070 */
[----:B------:R-:W-:-:S13]  /*09e0*/  ISETP.GE.U32.AND P1, PT, R12, R9, PT ;  /* 0x000000090c00720c */ /* 0x000fda0003f26070 */
[----:B------:R-:W-:-:S05]  /*09f0*/  @P1 IMAD.IADD R12, R12, 0x1, -R9 ;  /* 0x000000010c0c1824 */ /* 0x000fca00078e0a09 */
[----:B------:R-:W-:-:S05]  /*0a00*/  SEL R12, R13, R12, !P0 ;  /* 0x0000000c0d0c7207 */ /* 0x000fca0004000000 */
[----:B------:R-:W-:-:S04]  /*0a10*/  IMAD.IADD R12, R9, 0x1, -R12 ;  /* 0x00000001090c7824 */ /* 0x000fc800078e0a0c */
[----:B------:R-:W-:-:S04]  /*0a20*/  IMAD.HI.U32 R11, R15, R12, RZ ;  /* 0x0000000c0f0b7227 */ /* 0x000fc800078e00ff */
[----:B------:R-:W-:-:S04]  /*0a30*/  IMAD.MOV R11, RZ, RZ, -R11 ;  /* 0x000000ffff0b7224 */ /* 0x000fc800078e0a0b */
[----:B------:R-:W-:-:S05]  /*0a40*/  IMAD R12, R9, R11, R12 ;  /* 0x0000000b090c7224 */ /* 0x000fca00078e020c */
[----:B------:R-:W-:-:S13]  /*0a50*/  ISETP.GE.U32.AND P1, PT, R12, R9, PT ;  /* 0x000000090c00720c */ /* 0x000fda0003f26070 */
[----:B------:R-:W-:-:S04]  /*0a60*/  @P1 IADD3 R12, PT, PT, -R9, R12, RZ ;  /* 0x0000000c090c1210 */ /* 0x000fc80007ffe1ff */
[----:B------:R-:W-:-:S13]  /*0a70*/  ISETP.GE.U32.AND P1, PT, R12, R9, PT ;  /* 0x000000090c00720c */ /* 0x000fda0003f26070 */
[----:B------:R-:W-:-:S05]  /*0a80*/  @P1 IMAD.IADD R12, R12, 0x1, -R9 ;  /* 0x000000010c0c1824 */ /* 0x000fca00078e0a09 */
[----:B------:R-:W-:-:S05]  /*0a90*/  SEL R17, R13, R12, !P0 ;  /* 0x0000000c0d117207 */ /* 0x000fca0004000000 */
[----:B-----5:R-:W-:-:S05]  /*0aa0*/  IMAD.WIDE.U32 R16, R17, R0, RZ ;  /* 0x0000000011107225 */ /* 0x020fca00078e00ff */
[----:B------:R-:W-:-:S13]  /*0ab0*/  ISETP.NE.U32.AND P1, PT, R17, RZ, PT ;  /* 0x000000ff1100720c */ /* 0x000fda0003f25070 */
[----:B------:R-:W-:Y:S05]  /*0ac0*/  @P1 BRA `(.L_x_43) ;  /* 0x0000000000281947 */ /* 0x000fea0003800000 */
[----:B------:R-:W-:-:S04]  /*0ad0*/  IMAD.HI.U32 R11, R15, R16, RZ ;  /* 0x000000100f0b7227 */ /* 0x000fc800078e00ff */
[----:B------:R-:W-:-:S04]  /*0ae0*/  IMAD.MOV R11, RZ, RZ, -R11 ;  /* 0x000000ffff0b7224 */ /* 0x000fc800078e0a0b */
[----:B------:R-:W-:-:S05]  /*0af0*/  IMAD R12, R9, R11, R16 ;  /* 0x0000000b090c7224 */ /* 0x000fca00078e0210 */
[----:B------:R-:W-:-:S13]  /*0b00*/  ISETP.GE.U32.AND P1, PT, R12, R9, PT ;  /* 0x000000090c00720c */ /* 0x000fda0003f26070 */
[----:B------:R-:W-:-:S05]  /*0b10*/  @P1 IMAD.IADD R12, R12, 0x1, -R9 ;  /* 0x000000010c0c1824 */ /* 0x000fca00078e0a09 */
[----:B------:R-:W-:-:S13]  /*0b20*/  ISETP.GE.U32.AND P1, PT, R12, R9, PT ;  /* 0x000000090c00720c */ /* 0x000fda0003f26070 */
[----:B------:R-:W-:-:S05]  /*0b30*/  @P1 IMAD.IADD R12, R12, 0x1, -R9 ;  /* 0x000000010c0c1824 */ /* 0x000fca00078e0a09 */
[----:B------:R-:W-:Y:S01]  /*0b40*/  SEL R12, R13, R12, !P0 ;  /* 0x0000000c0d0c7207 */ /* 0x000fe20004000000 */
[----:B------:R-:W-:Y:S01]  /*0b50*/  IMAD.MOV.U32 R13, RZ, RZ, RZ ;  /* 0x000000ffff0d7224 */ /* 0x000fe200078e00ff */
[----:B------:R-:W-:Y:S06]  /*0b60*/  BRA `(.L_x_44) ;  /* 0x00000000000c7947 */ /* 0x000fec0003800000 */
.L_x_43:
[----:B------:R-:W-:Y:S02]  /*0b70*/  MOV R11, R17 ;  /* 0x00000011000b7202 */ /* 0x000fe40000000f00 */
[----:B------:R-:W-:-:S07]  /*0b80*/  MOV R18, 0xba0 ;  /* 0x00000ba000127802 */ /* 0x000fce0000000f00 */
[----:B------:R-:W-:Y:S05]  /*0b90*/  CALL.REL.NOINC `($__internal_2_$__cuda_sm20_rem_u64) ;  /* 0x0000000c00487944 */ /* 0x000fea0003c00000 */
.L_x_44:
[----:B------:R-:W-:Y:S05]  /*0ba0*/  BSYNC.RECONVERGENT B0 ;  /* 0x0000000000007941 */ /* 0x000fea0003800200 */
.L_x_42:
[----:B------:R-:W0:Y:S01]  /*0bb0*/  LDCU.64 UR12, c[0x0][0x380] ;  /* 0x00007000ff0c77ac */ /* 0x000e220008000a00 */
[----:B------:R-:W-:Y:S01]  /*0bc0*/  ISETP.GT.U32.AND P0, PT, R2, R12, PT ;  /* 0x0000000c0200720c */ /* 0x000fe20003f04070 */
[----:B------:R-:W-:Y:S03]  /*0bd0*/  BSSY.RECONVERGENT B0, `(.L_x_45) ;  /* 0x0000017000007945 */ /* 0x000fe60003800200 */
[----:B------:R-:W-:-:S04]  /*0be0*/  ISETP.GT.U32.AND.EX P0, PT, R3, R13, PT, P0 ;  /* 0x0000000d0300720c */ /* 0x000fc80003f04100 */
[----:B------:R-:W-:Y:S02]  /*0bf0*/  SEL R11, R9, RZ, P0 ;  /* 0x000000ff090b7207 */ /* 0x000fe40000000000 */
[----:B0-----:R-:W-:-:S04]  /*0c00*/  IADD3 R20, P1, P2, -R2, UR12, R12 ;  /* 0x0000000c02147c10 */ /* 0x001fc8000fa3e10c */
[----:B------:R-:W-:Y:S02]  /*0c10*/  IADD3.X R12, PT, PT, ~R3, UR13, R13, P1, P2 ;  /* 0x0000000d030c7c10 */ /* 0x000fe40008fe450d */
[----:B------:R-:W-:-:S05]  /*0c20*/  IADD3 R20, P0, PT, R20, R11, RZ ;  /* 0x0000000b14147210 */ /* 0x000fca0007f1e0ff */
[----:B------:R-:W-:Y:S01]  /*0c30*/  IMAD.X R19, RZ, RZ, R12, P0 ;  /* 0x000000ffff137224 */ /* 0x000fe200000e060c */
[----:B------:R-:W-:-:S04]  /*0c40*/  ISETP.GE.U32.AND P0, PT, R20, UR5, PT ;  /* 0x0000000514007c0c */ /* 0x000fc8000bf06070 */
[----:B------:R-:W-:-:S13]  /*0c50*/  ISETP.GE.U32.AND.EX P0, PT, R19, UR6, PT, P0 ;  /* 0x0000000613007c0c */ /* 0x000fda000bf06100 */
[----:B------:R-:W-:Y:S05]  /*0c60*/  @P0 BRA `(.L_x_46) ;  /* 0x0000000000340947 */ /* 0x000fea0003800000 */
[----:B------:R-:W0:Y:S01]  /*0c70*/  LDC R17, c[0x0][0x390] ;  /* 0x0000e400ff117b82 */ /* 0x000e220000000800 */
[----:B------:R-:W-:-:S07]  /*0c80*/  IMAD.MOV.U32 R11, RZ, RZ, RZ ;  /* 0x000000ffff0b7224 */ /* 0x000fce00078e00ff */
.L_x_47:
[-C--:B0-----:R-:W-:Y:S02]  /*0c90*/  IMAD R15, R19, R17.reuse, RZ ;  /* 0x00000011130f7224 */ /* 0x081fe400078e02ff */
[----:B------:R-:W-:-:S04]  /*0ca0*/  IMAD.WIDE.U32 R12, R20, R17, R10 ;  /* 0x00000011140c7225 */ /* 0x000fc800078e000a */
[----:B------:R-:W-:Y:S01]  /*0cb0*/  IMAD.IADD R13, R13, 0x1, R15 ;  /* 0x000000010d0d7824 */ /* 0x000fe200078e020f */
[----:B------:R-:W-:-:S04]  /*0cc0*/  ISETP.GE.U32.AND P0, PT, R12, R4, PT ;  /* 0x000000040c00720c */ /* 0x000fc80003f06070 */
[----:B------:R-:W-:-:S13]  /*0cd0*/  ISETP.GE.U32.AND.EX P0, PT, R13, R5, PT, P0 ;  /* 0x000000050d00720c */ /* 0x000fda0003f06100 */
[----:B------:R-:W-:Y:S05]  /*0ce0*/  @P0 BRA `(.L_x_46) ;  /* 0x0000000000140947 */ /* 0x000fea0003800000 */
[----:B------:R-:W-:-:S05]  /*0cf0*/  IADD3 R20, P0, PT, R9, R20, RZ ;  /* 0x0000001409147210 */ /* 0x000fca0007f1e0ff */
[----:B------:R-:W-:Y:S01]  /*0d00*/  IMAD.X R19, RZ, RZ, R19, P0 ;  /* 0x000000ffff137224 */ /* 0x000fe200000e0613 */
[----:B------:R-:W-:-:S04]  /*0d10*/  ISETP.GE.U32.AND P0, PT, R20, UR5, PT ;  /* 0x0000000514007c0c */ /* 0x000fc8000bf06070 */
[----:B------:R-:W-:-:S13]  /*0d20*/  ISETP.GE.U32.AND.EX P0, PT, R19, UR6, PT, P0 ;  /* 0x0000000613007c0c */ /* 0x000fda000bf06100 */
[----:B------:R-:W-:Y:S05]  /*0d30*/  @!P0 BRA `(.L_x_47) ;  /* 0xfffffffc00d48947 */ /* 0x000fea000383ffff */
.L_x_46:
[----:B------:R-:W-:Y:S05]  /*0d40*/  BSYNC.RECONVERGENT B0 ;  /* 0x0000000000007941 */ /* 0x000fea0003800200 */
.L_x_45:
[----:B------:R-:W-:Y:S01]  /*0d50*/  ISETP.GE.U32.AND P1, PT, R20, UR5, PT ;  /* 0x0000000514007c0c */ /* 0x000fe2000bf26070 */
[----:B------:R-:W-:Y:S01]  /*0d60*/  BSSY B0, `(.L_x_48) ;  /* 0x000002c000007945 */ /* 0x000fe20003800000 */
[----:B------:R-:W-:Y:S01]  /*0d70*/  IMAD.MOV.U32 R18, RZ, RZ, RZ ;  /* 0x000000ffff127224 */ /* 0x000fe200078e00ff */
[----:B------:R-:W-:Y:S02]  /*0d80*/  MOV R11, RZ ;  /* 0x000000ff000b7202 */ /* 0x000fe40000000f00 */
[----:B------:R-:W-:Y:S02]  /*0d90*/  CS2R R12, SRZ ;  /* 0x00000000000c7805 */ /* 0x000fe4000001ff00 */
[----:B------:R-:W-:-:S13]  /*0da0*/  ISETP.GE.U32.AND.EX P1, PT, R19, UR6, PT, P1 ;  /* 0x0000000613007c0c */ /* 0x000fda000bf26110 */
[----:B------:R-:W-:Y:S05]  /*0db0*/  @P1 BRA `(.L_x_49) ;  /* 0x0000000000981947 */ /* 0x000fea0003800000 */
[----:B------:R-:W0:Y:S01]  /*0dc0*/  LDC.64 R12, c[0x0][0x3c0] ;  /* 0x0000f000ff0c7b82 */ /* 0x000e220000000a00 */
[----:B------:R-:W-:Y:S01]  /*0dd0*/  BSSY B1, `(.L_x_50) ;  /* 0x0000022000017945 */ /* 0x000fe20003800000 */
[----:B------:R-:W-:Y:S01]  /*0de0*/  PLOP3.LUT P0, PT, PT, PT, PT, 0x80, 0x8 ;  /* 0x000000000008781c */ /* 0x000fe20003f0f070 */
[----:B------:R-:W-:Y:S02]  /*0df0*/  IMAD.MOV.U32 R21, RZ, RZ, RZ ;  /* 0x000000ffff157224 */ /* 0x000fe400078e00ff */
[----:B------:R-:W-:Y:S02]  /*0e00*/  IMAD.MOV.U32 R18, RZ, RZ, RZ ;  /* 0x000000ffff127224 */ /* 0x000fe400078e00ff */
[----:B------:R-:W-:-:S08]  /*0e10*/  IMAD.MOV.U32 R11, RZ, RZ, RZ ;  /* 0x000000ffff0b7224 */ /* 0x000fd000078e00ff */
.L_x_53:
[----:B-1----:R-:W-:Y:S01]  /*0e20*/  IADD3 R14, P2, PT, R20, -UR16, RZ ;  /* 0x80000010140e7c10 */ /* 0x002fe2000ff5e0ff */
[----:B------:R-:W-:Y:S01]  /*0e30*/  HFMA2 R17, -RZ, RZ, 0, 5.9604644775390625e-08 ;  /* 0x00000001ff117431 */ /* 0x000fe200000001ff */
[----:B------:R-:W-:Y:S05]  /*0e40*/  YIELD ;  /* 0x0000000000007946 */ /* 0x000fea0003800000 */
[----:B------:R-:W-:Y:S01]  /*0e50*/  IADD3.X R15, PT, PT, R19, ~UR17, RZ, P2, !PT ;  /* 0x80000011130f7c10 */ /* 0x000fe200097fe4ff */
[----:B------:R-:W-:Y:S01]  /*0e60*/  IMAD.MOV.U32 R22, RZ, RZ, R21 ;  /* 0x000000ffff167224 */ /* 0x000fe200078e0015 */
[----:B------:R-:W-:Y:S01]  /*0e70*/  IADD3 R20, P2, PT, R9, R20, RZ ;  /* 0x0000001409147210 */ /* 0x000fe20007f5e0ff */
[----:B------:R-:W-:Y:S01]  /*0e80*/  BSSY.RECONVERGENT B2, `(.L_x_51) ;  /* 0x0000014000027945 */ /* 0x000fe20003800200 */
[----:B------:R-:W-:-:S04]  /*0e90*/  IMAD.WIDE.U32 R14, R6, UR18, R14 ;  /* 0x00000012060e7c25 */ /* 0x000fc8000f8e000e */
[----:B------:R-:W-:Y:S01]  /*0ea0*/  IMAD R15, R6, UR19, R15 ;  /* 0x00000013060f7c24 */ /* 0x000fe2000f8e020f */
[----:B------:R-:W-:Y:S01]  /*0eb0*/  LOP3.LUT R16, R14, 0x3f, RZ, 0xc0, !PT ;  /* 0x0000003f0e107812 */ /* 0x000fe200078ec0ff */
[----:B------:R-:W-:Y:S01]  /*0ec0*/  IMAD.X R19, RZ, RZ, R19, P2 ;  /* 0x000000ffff137224 */ /* 0x000fe200010e0613 */
[----:B------:R-:W-:Y:S02]  /*0ed0*/  ISETP.GE.U32.AND P2, PT, R20, UR5, PT ;  /* 0x0000000514007c0c */ /* 0x000fe4000bf46070 */
[----:B------:R-:W-:Y:S01]  /*0ee0*/  SHF.R.U64 R21, R14, 0x6, R15 ;  /* 0x000000060e157819 */ /* 0x000fe2000000120f */
[----:B------:R-:W-:Y:S01]  /*0ef0*/  IMAD.MOV.U32 R14, RZ, RZ, R18 ;  /* 0x000000ffff0e7224 */ /* 0x000fe200078e0012 */
[----:B------:R-:W-:Y:S01]  /*0f00*/  ISETP.GE.U32.AND.EX P2, PT, R19, UR6, PT, P2 ;  /* 0x0000000613007c0c */ /* 0x000fe2000bf46120 */
[----:B------:R-:W-:Y:S01]  /*0f10*/  IMAD.MOV.U32 R15, RZ, RZ, R11 ;  /* 0x000000ffff0f7224 */ /* 0x000fe200078e000b */
[CC--:B------:R-:W-:Y:S02]  /*0f20*/  SHF.L.U64.HI R11, R17.reuse, R16.reuse, RZ ;  /* 0x00000010110b7219 */ /* 0x0c0fe400000102ff */
[----:B------:R-:W-:Y:S01]  /*0f30*/  SHF.L.U32 R18, R17, R16, RZ ;  /* 0x0000001011127219 */ /* 0x000fe200000006ff */
[----:B------:R-:W-:Y:S08]  /*0f40*/  @P0 BRA `(.L_x_52) ;  /* 0x00000000001c0947 */ /* 0x000ff00003800000 */
[----:B------:R-:W-:-:S13]  /*0f50*/  ISETP.NE.AND P0, PT, R22, R21, PT ;  /* 0x000000151600720c */ /* 0x000fda0003f05270 */
[----:B------:R-:W-:Y:S01]  /*0f60*/  @!P0 LOP3.LUT R18, R18, R14, RZ, 0xfc, !PT ;  /* 0x0000000e12128212 */ /* 0x000fe200078efcff */
[----:B------:R-:W-:Y:S01]  /*0f70*/  @!P0 IMAD.MOV.U32 R21, RZ, RZ, R22 ;  /* 0x000000ffff158224 */ /* 0x000fe200078e0016 */
[----:B------:R-:W-:Y:S01]  /*0f80*/  @!P0 LOP3.LUT R11, R11, R15, RZ, 0xfc, !PT ;  /* 0x0000000f0b0b8212 */ /* 0x000fe200078efcff */
[----:B------:R-:W-:Y:S06]  /*0f90*/  @!P0 BRA `(.L_x_52) ;  /* 0x0000000000088947 */ /* 0x000fec0003800000 */
[----:B0-----:R-:W-:-:S05]  /*0fa0*/  IMAD.WIDE.U32 R16, R22, 0x8, R12 ;  /* 0x0000000816107825 */ /* 0x001fca00078e000c */
[----:B------:R1:W-:Y:S02]  /*0fb0*/  REDG.E.OR.64.STRONG.GPU desc[UR10][R16.64], R14 ;  /* 0x0000000e1000798e */ /* 0x0003e4000f12e50a */
.L_x_52:
[----:B------:R-:W-:Y:S05]  /*0fc0*/  BSYNC.RECONVERGENT B2 ;  /* 0x0000000000027941 */ /* 0x000fea0003800200 */
.L_x_51:
[----:B------:R-:W-:Y:S01]  /*0fd0*/  PLOP3.LUT P0, PT, PT, PT, PT, 0x8, 0x80 ;  /* 0x000000000080781c */ /* 0x000fe20003f0e170 */
[----:B------:R-:W-:-:S12]  /*0fe0*/  @!P2 BRA `(.L_x_53) ;  /* 0xfffffffc008ca947 */ /* 0x000fd8000383ffff */
[----:B------:R-:W-:Y:S05]  /*0ff0*/  BSYNC B1 ;  /* 0x0000000000017941 */ /* 0x000fea0003800000 */
.L_x_50:
[----:B0-----:R-:W-:Y:S02]  /*1000*/  IMAD.MOV.U32 R12, RZ, RZ, R21 ;  /* 0x000000ffff0c7224 */ /* 0x001fe400078e0015 */
[----:B------:R-:W-:-:S07]  /*1010*/  IMAD.MOV.U32 R13, RZ, RZ, RZ ;  /* 0x000000ffff0d7224 */ /* 0x000fce00078e00ff */
.L_x_49:
[----:B------:R-:W-:Y:S05]  /*1020*/  BSYNC B0 ;  /* 0x0000000000007941 */ /* 0x000fea0003800000 */
.L_x_48:
[----:B-1----:R-:W0:Y:S01]  /*1030*/  I2F.U32.RP R16, R9 ;  /* 0x0000000900107306 */ /* 0x002e220000209000 */
[----:B------:R-:W-:Y:S01]  /*1040*/  IMAD.MOV R17, RZ, RZ, -R9 ;  /* 0x000000ffff117224 */ /* 0x000fe200078e0a09 */
[----:B------:R-:W-:Y:S01]  /*1050*/  BSSY.RECONVERGENT B0, `(.L_x_54) ;  /* 0x0000023000007945 */ /* 0x000fe20003800200 */
[----:B------:R-:W-:-:S05]  /*1060*/  IMAD.MOV.U32 R14, RZ, RZ, RZ ;  /* 0x000000ffff0e7224 */ /* 0x000fca00078e00ff */
[----:B0-----:R-:W0:Y:S02]  /*1070*/  MUFU.RCP R16, R16 ;  /* 0x0000001000107308 */ /* 0x001e240000001000 */
[----:B0-----:R-:W-:Y:S02]  /*1080*/  IADD3 R19, PT, PT, R16, 0xffffffe, RZ ;  /* 0x0ffffffe10137810 */ /* 0x001fe40007ffe0ff */
[----:B------:R-:W-:-:S04]  /*1090*/  LOP3.LUT R16, RZ, R9, RZ, 0x33, !PT ;  /* 0x00000009ff107212 */ /* 0x000fc800078e33ff */
[----:B------:R0:W1:Y:S02]  /*10a0*/  F2I.FTZ.U32.TRUNC.NTZ R15, R19 ;  /* 0x00000013000f7305 */ /* 0x000064000021f000 */
[----:B0-----:R-:W-:Y:S02]  /*10b0*/  IMAD.MOV.U32 R19, RZ, RZ, R11 ;  /* 0x000000ffff137224 */ /* 0x001fe400078e000b */
[----:B-1----:R-:W-:-:S04]  /*10c0*/  IMAD R17, R17, R15, RZ ;  /* 0x0000000f11117224 */ /* 0x002fc800078e02ff */
[----:B------:R-:W-:-:S04]  /*10d0*/  IMAD.HI.U32 R17, R15, R17, R14 ;  /* 0x000000110f117227 */ /* 0x000fc800078e000e */
[----:B------:R-:W-:-:S04]  /*10e0*/  VIADD R14, R10, 0x2 ;  /* 0x000000020a0e7836 */ /* 0x000fc80000000000 */
[----:B------:R-:W-:-:S04]  /*10f0*/  IMAD.HI.U32 R15, R17, R14, RZ ;  /* 0x0000000e110f7227 */ /* 0x000fc800078e00ff */
[----:B------:R-:W-:-:S04]  /*1100*/  IMAD.MOV R15, RZ, RZ, -R15 ;  /* 0x000000ffff0f7224 */ /* 0x000fc800078e0a0f */
[----:B------:R-:W-:-:S05]  /*1110*/  IMAD R14, R9, R15, R14 ;  /* 0x0000000f090e7224 */ /* 0x000fca00078e020e */
[----:B------:R-:W-:-:S13]  /*1120*/  ISETP.GE.U32.AND P0, PT, R14, R9, PT ;  /* 0x000000090e00720c */ /* 0x000fda0003f06070 */
[----:B------:R-:W-:Y:S01]  /*1130*/  @P0 IMAD.IADD R14, R14, 0x1, -R9 ;  /* 0x000000010e0e0824 */ /* 0x000fe200078e0a09 */
[----:B------:R-:W-:-:S04]  /*1140*/  ISETP.NE.U32.AND P0, PT, R9, RZ, PT ;  /* 0x000000ff0900720c */ /* 0x000fc80003f05070 */
[----:B------:R-:W-:-:S13]  /*1150*/  ISETP.GE.U32.AND P2, PT, R14, R9, PT ;  /* 0x000000090e00720c */ /* 0x000fda0003f46070 */
[----:B------:R-:W-:-:S04]  /*1160*/  @P2 IADD3 R14, PT, PT, -R9, R14, RZ ;  /* 0x0000000e090e2210 */ /* 0x000fc80007ffe1ff */
[----:B------:R-:W-:-:S05]  /*1170*/  SEL R14, R16, R14, !P0 ;  /* 0x0000000e100e7207 */ /* 0x000fca0004000000 */
[----:B------:R-:W-:-:S04]  /*1180*/  IMAD.IADD R14, R9, 0x1, -R14 ;  /* 0x00000001090e7824 */ /* 0x000fc800078e0a0e */
[----:B------:R-:W-:-:S04]  /*1190*/  IMAD.HI.U32 R15, R17, R14, RZ ;  /* 0x0000000e110f7227 */ /* 0x000fc800078e00ff */
[----:B------:R-:W-:-:S04]  /*11a0*/  IMAD.MOV R15, RZ, RZ, -R15 ;  /* 0x000000ffff0f7224 */ /* 0x000fc800078e0a0f */
[----:B------:R-:W-:-:S05]  /*11b0*/  IMAD R14, R9, R15, R14 ;  /* 0x0000000f090e7224 */ /* 0x000fca00078e020e */
[----:B------:R-:W-:-:S13]  /*11c0*/  ISETP.GE.U32.AND P2, PT, R14, R9, PT ;  /* 0x000000090e00720c */ /* 0x000fda0003f46070 */
[----:B------:R-:W-:-:S05]  /*11d0*/  @P2 IMAD.IADD R14, R14, 0x1, -R9 ;  /* 0x000000010e0e2824 */ /* 0x000fca00078e0a09 */
[----:B------:R-:W-:-:S13]  /*11e0*/  ISETP.GE.U32.AND P2, PT, R14, R9, PT ;  /* 0x000000090e00720c */ /* 0x000fda0003f46070 */
[----:B------:R-:W-:-:S05]  /*11f0*/  @P2 IMAD.IADD R14, R14, 0x1, -R9 ;  /* 0x000000010e0e2824 */ /* 0x000fca00078e0a09 */
[----:B------:R-:W-:-:S05]  /*1200*/  SEL R15, R16, R14, !P0 ;  /* 0x0000000e100f7207 */ /* 0x000fca0004000000 */
[----:B------:R-:W-:-:S05]  /*1210*/  IMAD.WIDE.U32 R14, R15, R0, RZ ;  /* 0x000000000f0e7225 */ /* 0x000fca00078e00ff */
[----:B------:R-:W-:Y:S01]  /*1220*/  ISETP.NE.U32.AND P2, PT, R15, RZ, PT ;  /* 0x000000ff0f00720c */ /* 0x000fe20003f45070 */
[----:B------:R-:W-:-:S12]  /*1230*/  @P1 BRA `(.L_x_55) ;  /* 0x0000000000101947 */ /* 0x000fd80003800000 */
[----:B------:R-:W0:Y:S02]  /*1240*/  LDCU.64 UR12, c[0x0][0x3c0] ;  /* 0x00007800ff0c77ac */ /* 0x000e240008000a00 */
[----:B0-----:R-:W-:-:S04]  /*1250*/  LEA R20, P1, R12, UR12, 0x3 ;  /* 0x0000000c0c147c11 */ /* 0x001fc8000f8218ff */
[----:B------:R-:W-:-:S05]  /*1260*/  LEA.HI.X R21, R12, UR13, R13, 0x3, P1 ;  /* 0x0000000d0c157c11 */ /* 0x000fca00088f1c0d */
[----:B------:R0:W-:Y:S04]  /*1270*/  REDG.E.OR.64.STRONG.GPU desc[UR10][R20.64], R18 ;  /* 0x000000121400798e */ /* 0x0001e8000f12e50a */
.L_x_55:
[----:B------:R-:W-:Y:S05]  /*1280*/  BSYNC.RECONVERGENT B0 ;  /* 0x0000000000007941 */ /* 0x000fea0003800200 */
.L_x_54:
[----:B------:R-:W-:Y:S04]  /*1290*/  BSSY.RECONVERGENT B0, `(.L_x_56) ;  /* 0x0000012000007945 */ /* 0x000fe80003800200 */
[----:B------:R-:W-:Y:S05]  /*12a0*/  @P2 BRA `(.L_x_57) ;  /* 0x0000000000282947 */ /* 0x000fea0003800000 */
[----:B------:R-:W-:-:S05]  /*12b0*/  IMAD.HI.U32 R17, R17, R14, RZ ;  /* 0x0000000e11117227 */ /* 0x000fca00078e00ff */
[----:B------:R-:W-:-:S05]  /*12c0*/  IADD3 R17, PT, PT, -R17, RZ, RZ ;  /* 0x000000ff11117210 */ /* 0x000fca0007ffe1ff */
[----:B------:R-:W-:Y:S02]  /*12d0*/  IMAD R14, R9, R17, R14 ;  /* 0x00000011090e7224 */ /* 0x000fe400078e020e */
[----:B------:R-:W-:-:S03]  /*12e0*/  IMAD.MOV.U32 R17, RZ, RZ, RZ ;  /* 0x000000ffff117224 */ /* 0x000fc600078e00ff */
[----:B------:R-:W-:-:S13]  /*12f0*/  ISETP.GE.U32.AND P1, PT, R14, R9, PT ;  /* 0x000000090e00720c */ /* 0x000fda0003f26070 */
[----:B------:R-:W-:-:S05]  /*1300*/  @P1 IMAD.IADD R14, R14, 0x1, -R9 ;  /* 0x000000010e0e1824 */ /* 0x000fca00078e0a09 */
[----:B------:R-:W-:-:S13]  /*1310*/  ISETP.GE.U32.AND P1, PT, R14, R9, PT ;  /* 0x000000090e00720c */ /* 0x000fda0003f26070 */
[----:B------:R-:W-:-:S05]  /*1320*/  @P1 IMAD.IADD R14, R14, 0x1, -R9 ;  /* 0x000000010e0e1824 */ /* 0x000fca00078e0a09 */
[----:B------:R-:W-:Y:S01]  /*1330*/  SEL R16, R16, R14, !P0 ;  /* 0x0000000e10107207 */ /* 0x000fe20004000000 */
[----:B------:R-:W-:Y:S06]  /*1340*/  BRA `(.L_x_58) ;  /* 0x0000000000187947 */ /* 0x000fec0003800000 */
.L_x_57:
[----:B------:R-:W-:Y:S01]  /*1350*/  IMAD.MOV.U32 R16, RZ, RZ, R14 ;  /* 0x000000ffff107224 */ /* 0x000fe200078e000e */
[----:B------:R-:W-:Y:S02]  /*1360*/  MOV R11, R15 ;  /* 0x0000000f000b7202 */ /* 0x000fe40000000f00 */
[----:B0-----:R-:W-:-:S07]  /*1370*/  MOV R18, 0x1390 ;  /* 0x0000139000127802 */ /* 0x001fce0000000f00 */
[----:B------:R-:W-:Y:S05]  /*1380*/  CALL.REL.NOINC `($__internal_2_$__cuda_sm20_rem_u64) ;  /* 0x00000004004c7944 */ /* 0x000fea0003c00000 */
[----:B------:R-:W-:Y:S02]  /*1390*/  IMAD.MOV.U32 R16, RZ, RZ, R12 ;  /* 0x000000ffff107224 */ /* 0x000fe400078e000c */
[----:B------:R-:W-:-:S07]  /*13a0*/  IMAD.MOV.U32 R17, RZ, RZ, R13 ;  /* 0x000000ffff117224 */ /* 0x000fce00078e000d */
.L_x_58:
[----:B------:R-:W-:Y:S05]  /*13b0*/  BSYNC.RECONVERGENT B0 ;  /* 0x0000000000007941 */ /* 0x000fea0003800200 */
.L_x_56:
[----:B------:R-:W-:Y:S01]  /*13c0*/  ISETP.GT.U32.AND P0, PT, R2, R16, PT ;  /* 0x000000100200720c */ /* 0x000fe20003f04070 */
[----:B------:R-:W-:Y:S03]  /*13d0*/  BSSY.RECONVERGENT B0, `(.L_x_59) ;  /* 0x0000016000007945 */ /* 0x000fe60003800200 */
[----:B------:R-:W-:-:S04]  /*13e0*/  ISETP.GT.U32.AND.EX P0, PT, R3, R17, PT, P0 ;  /* 0x000000110300720c */ /* 0x000fc80003f04100 */
[----:B------:R-:W-:-:S04]  /*13f0*/  SEL R12, R9, RZ, P0 ;  /* 0x000000ff090c7207 */ /* 0x000fc80000000000 */
[----:B------:R-:W-:-:S04]  /*1400*/  IADD3 R12, P0, P1, R12, R7, R16 ;  /* 0x000000070c0c7210 */ /* 0x000fc8000791e010 */
[----:B------:R-:W-:Y:S02]  /*1410*/  IADD3.X R13, PT, PT, RZ, R8, R17, P0, P1 ;  /* 0x00000008ff0d7210 */ /* 0x000fe400007e2411 */
[----:B------:R-:W-:-:S04]  /*1420*/  ISETP.GE.U32.AND P0, PT, R12, UR5, PT ;  /* 0x000000050c007c0c */ /* 0x000fc8000bf06070 */
[----:B------:R-:W-:-:S13]  /*1430*/  ISETP.GE.U32.AND.EX P0, PT, R13, UR6, PT, P0 ;  /* 0x000000060d007c0c */ /* 0x000fda000bf06100 */
[----:B------:R-:W-:Y:S05]  /*1440*/  @P0 BRA `(.L_x_60) ;  /* 0x0000000000380947 */ /* 0x000fea0003800000 */
[----:B0-----:R-:W0:Y:S01]  /*1450*/  LDC R19, c[0x0][0x390] ;  /* 0x0000e400ff137b82 */ /* 0x001e220000000800 */
[----:B------:R-:W-:-:S05]  /*1460*/  IADD3 R14, P0, PT, R10, 0x2, RZ ;  /* 0x000000020a0e7810 */ /* 0x000fca0007f1e0ff */
[----:B------:R-:W-:-:S08]  /*1470*/  IMAD.X R15, RZ, RZ, RZ, P0 ;  /* 0x000000ffff0f7224 */ /* 0x000fd000000e06ff */
.L_x_61:
[-C--:B0-----:R-:W-:Y:S02]  /*1480*/  IMAD R17, R13, R19.reuse, RZ ;  /* 0x000000130d117224 */ /* 0x081fe400078e02ff */
[----:B------:R-:W-:-:S04]  /*1490*/  IMAD.WIDE.U32 R10, R12, R19, R14 ;  /* 0x000000130c0a7225 */ /* 0x000fc800078e000e */
[----:B------:R-:W-:Y:S01]  /*14a0*/  IMAD.IADD R11, R11, 0x1, R17 ;  /* 0x000000010b0b7824 */ /* 0x000fe200078e0211 */
[----:B------:R-:W-:-:S04]  /*14b0*/  ISETP.GE.U32.AND P0, PT, R10, R4, PT ;  /* 0x000000040a00720c */ /* 0x000fc80003f06070 */
[----:B------:R-:W-:-:S13]  /*14c0*/  ISETP.GE.U32.AND.EX P0, PT, R11, R5, PT, P0 ;  /* 0x000000050b00720c */ /* 0x000fda0003f06100 */
[----:B------:R-:W-:Y:S05]  /*14d0*/  @P0 BRA `(.L_x_60) ;  /* 0x0000000000140947 */ /* 0x000fea0003800000 */
[----:B------:R-:W-:-:S04]  /*14e0*/  IADD3 R12, P0, PT, R9, R12, RZ ;  /* 0x0000000c090c7210 */ /* 0x000fc80007f1e0ff */
[----:B------:R-:W-:Y:S02]  /*14f0*/  IADD3.X R13, PT, PT, RZ, R13, RZ, P0, !PT ;  /* 0x0000000dff0d7210 */ /* 0x000fe400007fe4ff */
[----:B------:R-:W-:-:S04]  /*1500*/  ISETP.GE.U32.AND P0, PT, R12, UR5, PT ;  /* 0x000000050c007c0c */ /* 0x000fc8000bf06070 */
[----:B------:R-:W-:-:S13]  /*1510*/  ISETP.GE.U32.AND.EX P0, PT, R13, UR6, PT, P0 ;  /* 0x000000060d007c0c */ /* 0x000fda000bf06100 */
[----:B------:R-:W-:Y:S05]  /*1520*/  @!P0 BRA `(.L_x_61) ;  /* 0xfffffffc00d48947 */ /* 0x000fea000383ffff */
.L_x_60:
[----:B------:R-:W-:Y:S05]  /*1530*/  BSYNC.RECONVERGENT B0 ;  /* 0x0000000000007941 */ /* 0x000fea0003800200 */
.L_x_59:
[----:B------:R-:W-:Y:S01]  /*1540*/  ISETP.GE.U32.AND P1, PT, R12, UR5, PT ;  /* 0x000000050c007c0c */ /* 0x000fe2000bf26070 */
[----:B------:R-:W-:Y:S01]  /*1550*/  BSSY.RECONVERGENT B0, `(.L_x_62) ;  /* 0x000002a000007945 */ /* 0x000fe20003800200 */
[----:B0-----:R-:W-:Y:S02]  /*1560*/  CS2R R18, SRZ ;  /* 0x0000000000127805 */ /* 0x001fe4000001ff00 */
[----:B------:R-:W-:Y:S02]  /*1570*/  CS2R R10, SRZ ;  /* 0x00000000000a7805 */ /* 0x000fe4000001ff00 */
[----:B------:R-:W-:-:S13]  /*1580*/  ISETP.GE.U32.AND.EX P1, PT, R13, UR6, PT, P1 ;  /* 0x000000060d007c0c */ /* 0x000fda000bf26110 */
[----:B------:R-:W-:Y:S05]  /*1590*/  @P1 BRA `(.L_x_63) ;  /* 0x0000000000941947 */ /* 0x000fea0003800000 */
[----:B------:R-:W0:Y:S01]  /*15a0*/  LDC.64 R10, c[0x0][0x3c8] ;  /* 0x0000f200ff0a7b82 */ /* 0x000e220000000a00 */
[----:B------:R-:W-:Y:S01]  /*15b0*/  BSSY.RECONVERGENT B1, `(.L_x_64) ;  /* 0x0000021000017945 */ /* 0x000fe20003800200 */
[----:B------:R-:W-:Y:S01]  /*15c0*/  PLOP3.LUT P0, PT, PT, PT, PT, 0x80, 0x8 ;  /* 0x000000000008781c */ /* 0x000fe20003f0f070 */
[----:B------:R-:W-:Y:S01]  /*15d0*/  IMAD.MOV.U32 R20, RZ, RZ, RZ ;  /* 0x000000ffff147224 */ /* 0x000fe200078e00ff */
[----:B------:R-:W-:-:S11]  /*15e0*/  CS2R R18, SRZ ;  /* 0x0000000000127805 */ /* 0x000fd6000001ff00 */
.L_x_67:
[----:B-1----:R-:W1:Y:S01]  /*15f0*/  LDCU.128 UR12, c[0x0][0x380] ;  /* 0x00007000ff0c77ac */ /* 0x002e620008000c00 */
[----:B------:R-:W-:Y:S01]  /*1600*/  IMAD.MOV.U32 R21, RZ, RZ, 0x1 ;  /* 0x00000001ff157424 */ /* 0x000fe200078e00ff */
[----:B------:R-:W-:Y:S01]  /*1610*/  BSSY.RECONVERGENT B2, `(.L_x_65) ;  /* 0x0000018000027945 */ /* 0x000fe20003800200 */
[----:B------:R-:W-:Y:S01]  /*1620*/  IMAD.MOV.U32 R17, RZ, RZ, R20 ;  /* 0x000000ffff117224 */ /* 0x000fe200078e0014 */
[----:B-1----:R-:W-:-:S04]  /*1630*/  IADD3 R14, P2, PT, R12, -UR12, RZ ;  /* 0x8000000c0c0e7c10 */ /* 0x002fc8000ff5e0ff */
[----:B------:R-:W-:Y:S02]  /*1640*/  IADD3.X R15, PT, PT, R13, ~UR13, RZ, P2, !PT ;  /* 0x8000000d0d0f7c10 */ /* 0x000fe400097fe4ff */
[----:B------:R-:W-:Y:S01]  /*1650*/  IADD3 R12, P2, PT, R9, R12, RZ ;  /* 0x0000000c090c7210 */ /* 0x000fe20007f5e0ff */
[----:B------:R-:W-:-:S04]  /*1660*/  IMAD.WIDE.U32 R14, R6, UR14, R14 ;  /* 0x0000000e060e7c25 */ /* 0x000fc8000f8e000e */
[----:B------:R-:W-:Y:S01]  /*1670*/  IMAD R15, R6, UR15, R15 ;  /* 0x0000000f060f7c24 */ /* 0x000fe2000f8e020f */
[----:B------:R-:W-:Y:S01]  /*1680*/  LOP3.LUT R16, R14, 0x3f, RZ, 0xc0, !PT ;  /* 0x0000003f0e107812 */ /* 0x000fe200078ec0ff */
[----:B------:R-:W-:Y:S01]  /*1690*/  IMAD.X R13, RZ, RZ, R13, P2 ;  /* 0x000000ffff0d7224 */ /* 0x000fe200010e060d */
[----:B------:R-:W-:Y:S02]  /*16a0*/  ISETP.GE.U32.AND P2, PT, R12, UR5, PT ;  /* 0x000000050c007c0c */ /* 0x000fe4000bf46070 */
[----:B------:R-:W-:Y:S01]  /*16b0*/  SHF.R.U64 R20, R14, 0x6, R15 ;  /* 0x000000060e147819 */ /* 0x000fe2000000120f */
[----:B------:R-:W-:Y:S01]  /*16c0*/  IMAD.MOV.U32 R15, RZ, RZ, R19 ;  /* 0x000000ffff0f7224 */ /* 0x000fe200078e0013 */
[----:B------:R-:W-:Y:S02]  /*16d0*/  MOV R14, R18 ;  /* 0x00000012000e7202 */ /* 0x000fe40000000f00 */
[----:B------:R-:W-:Y:S02]  /*16e0*/  ISETP.GE.U32.AND.EX P2, PT, R13, UR6, PT, P2 ;  /* 0x000000060d007c0c */ /* 0x000fe4000bf46120 */
[----:B------:R-:W-:-:S02]  /*16f0*/  SHF.L.U64.HI R19, R21, R16, RZ ;  /* 0x0000001015137219 */ /* 0x000fc400000102ff */
        /* <DEDUP_REMOVED lines=9> */
.L_x_66:
[----:B------:R-:W-:Y:S05]  /*1790*/  BSYNC.RECONVERGENT B2 ;  /* 0x0000000000027941 */ /* 0x000fea0003800200 */
.L_x_65:
[----:B------:R-:W-:Y:S01]  /*17a0*/  PLOP3.LUT P0, PT, PT, PT, PT, 0x8, 0x80 ;  /* 0x000000000080781c */ /* 0x000fe20003f0e170 */
[----:B------:R-:W-:-:S12]  /*17b0*/  @!P2 BRA `(.L_x_67) ;  /* 0xfffffffc008ca947 */ /* 0x000fd8000383ffff */
[----:B------:R-:W-:Y:S05]  /*17c0*/  BSYNC.RECONVERGENT B1 ;  /* 0x0000000000017941 */ /* 0x000fea0003800200 */
.L_x_64:
[----:B0-----:R-:W-:Y:S02]  /*17d0*/  IMAD.MOV.U32 R10, RZ, RZ, R20 ;  /* 0x000000ffff0a7224 */ /* 0x001fe400078e0014 */
[----:B------:R-:W-:-:S07]  /*17e0*/  IMAD.MOV.U32 R11, RZ, RZ, RZ ;  /* 0x000000ffff0b7224 */ /* 0x000fce00078e00ff */
.L_x_63:
[----:B------:R-:W-:Y:S05]  /*17f0*/  BSYNC.RECONVERGENT B0 ;  /* 0x0000000000007941 */ /* 0x000fea0003800200 */
.L_x_62:
[----:B------:R-:W-:Y:S04]  /*1800*/  BSSY.RECONVERGENT B0, `(.L_x_68) ;  /* 0x0000006000007945 */ /* 0x000fe80003800200 */
[----:B------:R-:W-:Y:S05]  /*1810*/  @P1 BRA `(.L_x_69) ;  /* 0x0000000000101947 */ /* 0x000fea0003800000 */
[----:B------:R-:W0:Y:S02]  /*1820*/  LDCU.64 UR12, c[0x0][0x3c8] ;  /* 0x00007900ff0c77ac */ /* 0x000e240008000a00 */
[----:B0-----:R-:W-:-:S04]  /*1830*/  LEA R12, P0, R10, UR12, 0x3 ;  /* 0x0000000c0a0c7c11 */ /* 0x001fc8000f8018ff */
[----:B------:R-:W-:-:S05]  /*1840*/  LEA.HI.X R13, R10, UR13, R11, 0x3, P0 ;  /* 0x0000000d0a0d7c11 */ /* 0x000fca00080f1c0b */
[----:B------:R0:W-:Y:S04]  /*1850*/  REDG.E.OR.64.STRONG.GPU desc[UR10][R12.64], R18 ;  /* 0x000000120c00798e */ /* 0x0001e8000f12e50a */
.L_x_69:
[----:B------:R-:W-:Y:S05]  /*1860*/  BSYNC.RECONVERGENT B0 ;  /* 0x0000000000007941 */ /* 0x000fea0003800200 */
.L_x_68:
[----:B------:R-:W2:Y:S01]  /*1870*/  LDCU UR9, c[0x0][0x3a0] ;  /* 0x00007400ff0977ac */ /* 0x000ea20008000800 */
[----:B------:R-:W-:-:S04]  /*1880*/  IADD3 R6, PT, PT, R6, UR8, RZ ;  /* 0x0000000806067c10 */ /* 0x000fc8000fffe0ff */
[----:B--2---:R-:W-:-:S13]  /*1890*/  ISETP.GE.AND P0, PT, R6, UR9, PT ;  /* 0x0000000906007c0c */ /* 0x004fda000bf06270 */
[----:B------:R-:W-:Y:S05]  /*18a0*/  @!P0 BRA `(.L_x_70) ;  /* 0xfffffff000008947 */ /* 0x000fea000383ffff */
[----:B------:R-:W-:Y:S05]  /*18b0*/  EXIT ;  /* 0x000000000000794d */ /* 0x000fea0003800000 */
        .weak           $__internal_2_$__cuda_sm20_rem_u64
        .type           $__internal_2_$__cuda_sm20_rem_u64,@function
        .size           $__internal_2_$__cuda_sm20_rem_u64,(.L_x_117 - $__internal_2_$__cuda_sm20_rem_u64)
$__internal_2_$__cuda_sm20_rem_u64:
[----:B------:R-:W-:Y:S02]  /*18c0*/  IMAD.U32 R21, RZ, RZ, UR4 ;  /* 0x00000004ff157e24 */ /* 0x000fe4000f8e00ff */
[----:B------:R-:W-:-:S04]  /*18d0*/  IMAD.MOV.U32 R20, RZ, RZ, R9 ;  /* 0x000000ffff147224 */ /* 0x000fc800078e0009 */
[----:B------:R-:W0:Y:S08]  /*18e0*/  I2F.U64.RP R17, R20 ;  /* 0x0000001400117312 */ /* 0x000e300000309000 */
[----:B0-----:R-:W0:Y:S02]  /*18f0*/  MUFU.RCP R17, R17 ;  /* 0x0000001100117308 */ /* 0x001e240000001000 */
[----:B0-----:R-:W-:-:S06]  /*1900*/  VIADD R12, R17, 0x1ffffffe ;  /* 0x1ffffffe110c7836 */ /* 0x001fcc0000000000 */
[----:B------:R-:W0:Y:S02]  /*1910*/  F2I.U64.TRUNC R12, R12 ;  /* 0x0000000c000c7311 */ /* 0x000e24000020d800 */
[----:B0-----:R-:W-:-:S04]  /*1920*/  IMAD.WIDE.U32 R14, R12, R9, RZ ;  /* 0x000000090c0e7225 */ /* 0x001fc800078e00ff */
[----:B------:R-:W-:Y:S01]  /*1930*/  IMAD R15, R12, UR4, R15 ;  /* 0x000000040c0f7c24 */ /* 0x000fe2000f8e020f */
[----:B------:R-:W-:-:S03]  /*1940*/  IADD3 R19, P0, PT, RZ, -R14, RZ ;  /* 0x8000000eff137210 */ /* 0x000fc60007f1e0ff */
[----:B------:R-:W-:Y:S02]  /*1950*/  IMAD R15, R13, R9, R15 ;  /* 0x000000090d0f7224 */ /* 0x000fe400078e020f */
[----:B------:R-:W-:-:S04]  /*1960*/  IMAD.HI.U32 R14, R12, R19, RZ ;  /* 0x000000130c0e7227 */ /* 0x000fc800078e00ff */
[----:B------:R-:W-:Y:S01]  /*1970*/  IMAD.X R23, RZ, RZ, ~R15, P0 ;  /* 0x000000ffff177224 */ /* 0x000fe200000e0e0f */
[----:B------:R-:W-:-:S03]  /*1980*/  MOV R15, R12 ;  /* 0x0000000c000f7202 */ /* 0x000fc60000000f00 */
[-C--:B------:R-:W-:Y:S02]  /*1990*/  IMAD R17, R13, R23.reuse, RZ ;  /* 0x000000170d117224 */ /* 0x080fe400078e02ff */
[----:B------:R-:W-:-:S04]  /*19a0*/  IMAD.WIDE.U32 R14, P0, R12, R23, R14 ;  /* 0x000000170c0e7225 */ /* 0x000fc8000780000e */
[----:B------:R-:W-:-:S04]  /*19b0*/  IMAD.HI.U32 R23, R13, R23, RZ ;  /* 0x000000170d177227 */ /* 0x000fc800078e00ff */
[----:B------:R-:W-:-:S04]  /*19c0*/  IMAD.HI.U32 R14, P1, R13, R19, R14 ;  /* 0x000000130d0e7227 */ /* 0x000fc8000782000e */
[----:B------:R-:W-:Y:S01]  /*19d0*/  IMAD.MOV.U32 R19, RZ, RZ, 0x0 ;  /* 0x00000000ff137424 */ /* 0x000fe200078e00ff */
[----:B------:R-:W-:Y:S01]  /*19e0*/  IADD3 R15, P2, PT, R17, R14, RZ ;  /* 0x0000000e110f7210 */ /* 0x000fe20007f5e0ff */
[----:B------:R-:W-:-:S04]  /*19f0*/  IMAD.X R14, R23, 0x1, R13, P0 ;  /* 0x00000001170e7824 */ /* 0x000fc800000e060d */
[----:B------:R-:W-:Y:S01]  /*1a00*/  IMAD.WIDE.U32 R12, R15, R9, RZ ;  /* 0x000000090f0c7225 */ /* 0x000fe200078e00ff */
[----:B------:R-:W-:-:S03]  /*1a10*/  IADD3.X R17, PT, PT, RZ, RZ, R14, P2, P1 ;  /* 0x000000ffff117210 */ /* 0x000fc600017e240e */
[----:B------:R-:W-:Y:S01]  /*1a20*/  IMAD R14, R15, UR4, R13 ;  /* 0x000000040f0e7c24 */ /* 0x000fe2000f8e020d */
[----:B------:R-:W-:-:S03]  /*1a30*/  IADD3 R13, P0, PT, RZ, -R12, RZ ;  /* 0x8000000cff0d7210 */ /* 0x000fc60007f1e0ff */
[----:B------:R-:W-:Y:S02]  /*1a40*/  IMAD R12, R17, R9, R14 ;  /* 0x00000009110c7224 */ /* 0x000fe400078e020e */
[----:B------:R-:W-:-:S04]  /*1a50*/  IMAD.HI.U32 R14, R15, R13, RZ ;  /* 0x0000000d0f0e7227 */ /* 0x000fc800078e00ff */
[----:B------:R-:W-:-:S04]  /*1a60*/  IMAD.X R12, RZ, RZ, ~R12, P0 ;  /* 0x000000ffff0c7224 */ /* 0x000fc800000e0e0c */
[----:B------:R-:W-:-:S04]  /*1a70*/  IMAD.WIDE.U32 R14, P0, R15, R12, R14 ;  /* 0x0000000c0f0e7225 */ /* 0x000fc8000780000e */
[C---:B------:R-:W-:Y:S02]  /*1a80*/  IMAD R20, R17.reuse, R12, RZ ;  /* 0x0000000c11147224 */ /* 0x040fe400078e02ff */
[----:B------:R-:W-:-:S04]  /*1a90*/  IMAD.HI.U32 R15, P1, R17, R13, R14 ;  /* 0x0000000d110f7227 */ /* 0x000fc8000782000e */
[----:B------:R-:W-:Y:S01]  /*1aa0*/  IMAD.HI.U32 R12, R17, R12, RZ ;  /* 0x0000000c110c7227 */ /* 0x000fe200078e00ff */
[----:B------:R-:W-:-:S03]  /*1ab0*/  IADD3 R15, P2, PT, R20, R15, RZ ;  /* 0x0000000f140f7210 */ /* 0x000fc60007f5e0ff */
[----:B------:R-:W-:Y:S02]  /*1ac0*/  IMAD.X R17, R12, 0x1, R17, P0 ;  /* 0x000000010c117824 */ /* 0x000fe400000e0611 */
[----:B------:R-:W-:-:S03]  /*1ad0*/  IMAD.HI.U32 R12, R15, R16, RZ ;  /* 0x000000100f0c7227 */ /* 0x000fc600078e00ff */
[----:B------:R-:W-:Y:S01]  /*1ae0*/  IADD3.X R17, PT, PT, RZ, RZ, R17, P2, P1 ;  /* 0x000000ffff117210 */ /* 0x000fe200017e2411 */
[----:B------:R-:W-:Y:S02]  /*1af0*/  IMAD.MOV.U32 R13, RZ, RZ, RZ ;  /* 0x000000ffff0d7224 */ /* 0x000fe400078e00ff */
[----:B------:R-:W-:-:S04]  /*1b00*/  IMAD.WIDE.U32 R12, R15, R11, R12 ;  /* 0x0000000b0f0c7225 */ /* 0x000fc800078e000c */
[C---:B------:R-:W-:Y:S02]  /*1b10*/  IMAD R15, R17.reuse, R11, RZ ;  /* 0x0000000b110f7224 */ /* 0x040fe400078e02ff */
[----:B------:R-:W-:-:S04]  /*1b20*/  IMAD.HI.U32 R12, P0, R17, R16, R12 ;  /* 0x00000010110c7227 */ /* 0x000fc8000780000c */
[----:B------:R-:W-:Y:S01]  /*1b30*/  IMAD.HI.U32 R14, R17, R11, RZ ;  /* 0x0000000b110e7227 */ /* 0x000fe200078e00ff */
[----:B------:R-:W-:-:S04]  /*1b40*/  IADD3 R15, P1, PT, R15, R12, RZ ;  /* 0x0000000c0f0f7210 */ /* 0x000fc80007f3e0ff */
[----:B------:R-:W-:Y:S01]  /*1b50*/  IADD3.X R14, PT, PT, R14, RZ, RZ, P0, !PT ;  /* 0x000000ff0e0e7210 */ /* 0x000fe200007fe4ff */
[----:B------:R-:W-:-:S04]  /*1b60*/  IMAD.WIDE.U32 R12, R15, R9, RZ ;  /* 0x000000090f0c7225 */ /* 0x000fc800078e00ff */
[----:B------:R-:W-:Y:S01]  /*1b70*/  IMAD.X R14, RZ, RZ, R14, P1 ;  /* 0x000000ffff0e7224 */ /* 0x000fe200008e060e */
[----:B------:R-:W-:Y:S01]  /*1b80*/  IADD3 R12, P1, PT, -R12, R16, RZ ;  /* 0x000000100c0c7210 */ /* 0x000fe20007f3e1ff */
[----:B------:R-:W-:-:S03]  /*1b90*/  IMAD R15, R15, UR4, R13 ;  /* 0x000000040f0f7c24 */ /* 0x000fc6000f8e020d */
[-C--:B------:R-:W-:Y:S01]  /*1ba0*/  ISETP.GE.U32.AND P0, PT, R12, R9.reuse, PT ;  /* 0x000000090c00720c */ /* 0x080fe20003f06070 */
[----:B------:R-:W-:-:S04]  /*1bb0*/  IMAD R14, R14, R9, R15 ;  /* 0x000000090e0e7224 */ /* 0x000fc800078e020f */
[----:B------:R-:W-:Y:S01]  /*1bc0*/  IMAD.X R11, R11, 0x1, ~R14, P1 ;  /* 0x000000010b0b7824 */ /* 0x000fe200008e0e0e */
[----:B------:R-:W-:-:S04]  /*1bd0*/  IADD3 R14, P1, PT, -R9, R12, RZ ;  /* 0x0000000c090e7210 */ /* 0x000fc80007f3e1ff */
[C---:B------:R-:W-:Y:S02]  /*1be0*/  ISETP.GE.U32.AND.EX P0, PT, R11.reuse, UR4, PT, P0 ;  /* 0x000000040b007c0c */ /* 0x040fe4000bf06100 */
[----:B------:R-:W-:Y:S02]  /*1bf0*/  IADD3.X R16, PT, PT, R11, ~UR4, RZ, P1, !PT ;  /* 0x800000040b107c10 */ /* 0x000fe40008ffe4ff */
[----:B------:R-:W-:Y:S02]  /*1c00*/  SEL R14, R14, R12, P0 ;  /* 0x0000000c0e0e7207 */ /* 0x000fe40000000000 */
[----:B------:R-:W-:Y:S02]  /*1c10*/  SEL R16, R16, R11, P0 ;  /* 0x0000000b10107207 */ /* 0x000fe40000000000 */
[----:B------:R-:W-:Y:S02]  /*1c20*/  ISETP.GE.U32.AND P0, PT, R14, R9, PT ;  /* 0x000000090e00720c */ /* 0x000fe40003f06070 */
[----:B------:R-:W-:-:S02]  /*1c30*/  IADD3 R12, P2, PT, -R9, R14, RZ ;  /* 0x0000000e090c7210 */ /* 0x000fc40007f5e1ff */
[----:B------:R-:W-:Y:S02]  /*1c40*/  ISETP.NE.U32.AND P1, PT, R9, RZ, PT ;  /* 0x000000ff0900720c */ /* 0x000fe40003f25070 */
[C---:B------:R-:W-:Y:S02]  /*1c50*/  ISETP.GE.U32.AND.EX P0, PT, R16.reuse, UR4, PT, P0 ;  /* 0x0000000410007c0c */ /* 0x040fe4000bf06100 */
[----:B------:R-:W-:Y:S02]  /*1c60*/  IADD3.X R13, PT, PT, R16, ~UR4, RZ, P2, !PT ;  /* 0x80000004100d7c10 */ /* 0x000fe400097fe4ff */
[----:B------:R-:W-:Y:S02]  /*1c70*/  ISETP.NE.AND.EX P1, PT, RZ, UR4, PT, P1 ;  /* 0x00000004ff007c0c */ /* 0x000fe4000bf25310 */
[----:B------:R-:W-:Y:S02]  /*1c80*/  SEL R12, R12, R14, P0 ;  /* 0x0000000e0c0c7207 */ /* 0x000fe40000000000 */
[----:B------:R-:W-:-:S02]  /*1c90*/  SEL R13, R13, R16, P0 ;  /* 0x000000100d0d7207 */ /* 0x000fc40000000000 */
[----:B------:R-:W-:Y:S02]  /*1ca0*/  SEL R12, R12, 0xffffffff, P1 ;  /* 0xffffffff0c0c7807 */ /* 0x000fe40000800000 */
[----:B------:R-:W-:Y:S01]  /*1cb0*/  SEL R13, R13, 0xffffffff, P1 ;  /* 0xffffffff0d0d7807 */ /* 0x000fe20000800000 */
[----:B------:R-:W-:Y:S06]  /*1cc0*/  RET.REL.NODEC R18 `(sieve_wheel_primes_small) ;  /* 0xffffffe012cc7950 */ /* 0x000fec0003c3ffff */
.L_x_71:
        /* <DEDUP_REMOVED lines=11> */
.L_x_117:


//--------------------- .text.sieve_wheel_primes  --------------------------
	.section	.text.sieve_wheel_primes,"ax",@progbits
	.align	128
        .global         sieve_wheel_primes
        .type           sieve_wheel_primes,@function
        .size           sieve_wheel_primes,(.L_x_119 - sieve_wheel_primes)
        .other          sieve_wheel_primes,@"STO_CUDA_ENTRY STV_DEFAULT"
sieve_wheel_primes:
.text.sieve_wheel_primes:
[----:B------:R-:W-:Y:S01]  /*0000*/  LDC R1, c[0x0][0x37c] ;  /* 0x0000df00ff017b82 */ /* 0x000fe20000000800 */
        /* <DEDUP_REMOVED lines=22> */
[----:B------:R-:W-:-:S05]  /*0170*/  IMAD.HI.U32 R7, R7, R0, RZ ;  /* 0x0000000007077227 */ /* 0x000fca00078e00ff */
[----:B------:R-:W-:-:S05]  /*0180*/  IADD3 R6, PT, PT, -R7, RZ, RZ ;  /* 0x000000ff07067210 */ /* 0x000fca0007ffe1ff */
[----:B------:R-:W-:-:S05]  /*0190*/  IMAD R0, R5, R6, R0 ;  /* 0x0000000605007224 */ /* 0x000fca00078e0200 */
[----:B------:R-:W-:-:S13]  /*01a0*/  ISETP.GE.U32.AND P0, PT, R0, R5, PT ;  /* 0x000000050000720c */ /* 0x000fda0003f06070 */
[----:B------:R-:W-:Y:S02]  /*01b0*/  @P0 IMAD.IADD R0, R0, 0x1, -R5 ;  /* 0x0000000100000824 */ /* 0x000fe400078e0a05 */
[----:B------:R-:W-:-:S03]  /*01c0*/  @P0 VIADD R7, R7, 0x1 ;  /* 0x0000000107070836 */ /* 0x000fc60000000000 */
[----:B------:R-:W-:-:S13]  /*01d0*/  ISETP.GE.U32.AND P1, PT, R0, R5, PT ;  /* 0x000000050000720c */ /* 0x000fda0003f26070 */
[----:B------:R-:W-:Y:S01]  /*01e0*/  @P1 VIADD R7, R7, 0x1 ;  /* 0x0000000107071836 */ /* 0x000fe20000000000 */
[----:B------:R-:W-:-:S05]  /*01f0*/  @!P2 LOP3.LUT R7, RZ, R5, RZ, 0x33, !PT ;  /* 0x00000005ff07a212 */ /* 0x000fca00078e33ff */
[----:B------:R-:W-:-:S05]  /*0200*/  IMAD.IADD R4, R4, 0x1, R7 ;  /* 0x0000000104047824 */ /* 0x000fca00078e0207 */
[C---:B------:R-:W-:Y:S02]  /*0210*/  LOP3.LUT R0, R4.reuse, 0x3, RZ, 0xc0, !PT ;  /* 0x0000000304007812 */ /* 0x040fe400078ec0ff */
[----:B------:R-:W-:Y:S02]  /*0220*/  ISETP.GE.U32.AND P1, PT, R4, 0x3, PT ;  /* 0x000000030400780c */ /* 0x000fe40003f26070 */
[----:B------:R-:W-:Y:S02]  /*0230*/  ISETP.NE.AND P0, PT, R0, 0x3, PT ;  /* 0x000000030000780c */ /* 0x000fe40003f05270 */
[----:B------:R-:W-:-:S11]  /*0240*/  MOV R0, R2 ;  /* 0x0000000200007202 */ /* 0x000fd60000000f00 */
[----:B------:R-:W-:Y:S05]  /*0250*/  @!P0 BRA `(.L_x_75) ;  /* 0x0000000000448947 */ /* 0x000fea0003800000 */
[----:B------:R-:W0:Y:S01]  /*0260*/  S2UR UR5, SR_CgaCtaId ;  /* 0x00000000000579c3 */ /* 0x000e220000008800 */
[----:B------:R-:W-:Y:S01]  /*0270*/  VIADD R4, R4, 0x1 ;  /* 0x0000000104047836 */ /* 0x000fe20000000000 */
[----:B------:R-:W-:-:S04]  /*0280*/  UMOV UR4, 0x400 ;  /* 0x0000040000047882 */ /* 0x000fc80000000000 */
[----:B------:R-:W-:Y:S02]  /*0290*/  LOP3.LUT R4, R4, 0x3, RZ, 0xc0, !PT ;  /* 0x0000000304047812 */ /* 0x000fe400078ec0ff */
[----:B------:R-:W1:Y:S03]  /*02a0*/  LDC.64 R6, c[0x0][0x398] ;  /* 0x0000e600ff067b82 */ /* 0x000e660000000a00 */
[----:B------:R-:W-:Y:S02]  /*02b0*/  IMAD R0, R4, R5, R2 ;  /* 0x0000000504007224 */ /* 0x000fe400078e0202 */
[----:B------:R-:W-:Y:S01]  /*02c0*/  IMAD.MOV R8, RZ, RZ, -R4 ;  /* 0x000000ffff087224 */ /* 0x000fe200078e0a04 */
[----:B0-----:R-:W-:-:S06]  /*02d0*/  ULEA UR4, UR5, UR4, 0x18 ;  /* 0x0000000405047291 */ /* 0x001fcc000f8ec0ff */
[C---:B------:R-:W-:Y:S01]  /*02e0*/  LEA R4, R2.reuse, UR4, 0x2 ;  /* 0x0000000402047c11 */ /* 0x040fe2000f8e10ff */
[----:B-1----:R-:W-:-:S07]  /*02f0*/  IMAD.WIDE.U32 R6, R2, 0x4, R6 ;  /* 0x0000000402067825 */ /* 0x002fce00078e0006 */
.L_x_76:
[----:B------:R0:W2:Y:S01]  /*0300*/  LDG.E.CONSTANT R9, desc[UR16][R6.64] ;  /* 0x0000001006097981 */ /* 0x0000a2000c1e9900 */
[----:B------:R-:W-:-:S05]  /*0310*/  VIADD R8, R8, 0x1 ;  /* 0x0000000108087836 */ /* 0x000fca0000000000 */
[----:B------:R-:W-:Y:S01]  /*0320*/  ISETP.NE.AND P0, PT, R8, RZ, PT ;  /* 0x000000ff0800720c */ /* 0x000fe20003f05270 */
[C---:B0-----:R-:W-:Y:S01]  /*0330*/  IMAD.WIDE.U32 R6, R5.reuse, 0x4, R6 ;  /* 0x0000000405067825 */ /* 0x041fe200078e0006 */
[----:B--2---:R0:W-:Y:S03]  /*0340*/  STS [R4], R9 ;  /* 0x0000000904007388 */ /* 0x0041e60000000800 */
[----:B0-----:R-:W-:-:S08]  /*0350*/  IMAD R4, R5, 0x4, R4 ;  /* 0x0000000405047824 */ /* 0x001fd000078e0204 */
[----:B------:R-:W-:Y:S05]  /*0360*/  @P0 BRA `(.L_x_76) ;  /* 0xfffffffc00e40947 */ /* 0x000fea000383ffff */
.L_x_75:
[----:B------:R-:W-:Y:S05]  /*0370*/  BSYNC.RECONVERGENT B1 ;  /* 0x0000000000017941 */ /* 0x000fea0003800200 */
.L_x_74:
[----:B------:R-:W-:Y:S05]  /*0380*/  @!P1 BRA `(.L_x_73) ;  /* 0x0000000000689947 */ /* 0x000fea0003800000 */
[----:B------:R-:W0:Y:S01]  /*0390*/  S2R R9, SR_CgaCtaId ;  /* 0x0000000000097919 */ /* 0x000e220000008800 */
[----:B------:R-:W1:Y:S01]  /*03a0*/  LDC.64 R6, c[0x0][0x398] ;  /* 0x0000e600ff067b82 */ /* 0x000e620000000a00 */
[----:B------:R-:W-:-:S04]  /*03b0*/  MOV R4, 0x400 ;  /* 0x0000040000047802 */ /* 0x000fc80000000f00 */
[----:B0-----:R-:W-:-:S07]  /*03c0*/  LEA R21, R9, R4, 0x18 ;  /* 0x0000000409157211 */ /* 0x001fce00078ec0ff */
.L_x_77:
[----:B0-----:R-:W-:Y:S01]  /*03d0*/  IADD3 R10, PT, PT, R5, R0, RZ ;  /* 0x00000000050a7210 */ /* 0x001fe20007ffe0ff */
        /* <DEDUP_REMOVED lines=10> */
[----:B------:R-:W-:-:S04]  /*0480*/  IMAD R4, R0, 0x4, R21 ;  /* 0x0000000400047824 */ /* 0x000fc800078e0215 */
[----:B------:R-:W-:-:S05]  /*0490*/  IMAD R16, R5, 0x4, R4 ;  /* 0x0000000405107824 */ /* 0x000fca00078e0204 */
[----:B------:R-:W-:-:S05]  /*04a0*/  LEA R17, R5, R16, 0x2 ;  /* 0x0000001005117211 */ /* 0x000fca00078e10ff */
        /* <DEDUP_REMOVED lines=8> */
.L_x_73:
[----:B------:R-:W-:Y:S05]  /*0530*/  BSYNC.RECONVERGENT B0 ;  /* 0x0000000000007941 */ /* 0x000fea0003800200 */
.L_x_72:
[----:B------:R-:W1:Y:S01]  /*0540*/  S2UR UR4, SR_CTAID.X ;  /* 0x00000000000479c3 */ /* 0x000e620000002500 */
[----:B------:R-:W2:Y:S01]  /*0550*/  LDCU UR6, c[0x0][0x3b8] ;  /* 0x00007700ff0677ac */ /* 0x000ea20008000800 */
[----:B------:R-:W-:-:S06]  /*0560*/  IMAD.MOV.U32 R3, RZ, RZ, RZ ;  /* 0x000000ffff037224 */ /* 0x000fcc00078e00ff */
[----:B------:R-:W1:Y:S01]  /*0570*/  LDC R11, c[0x0][0x360] ;  /* 0x0000d800ff0b7b82 */ /* 0x000e620000000800 */
[----:B--2---:R-:W-:Y:S01]  /*0580*/  UIMAD.WIDE UR6, UR6, UR9, URZ ;  /* 0x00000009060672a5 */ /* 0x004fe2000f8e02ff */
[----:B-1----:R-:W-:-:S06]  /*0590*/  IMAD.WIDE.U32 R2, R11, UR4, R2 ;  /* 0x000000040b027c25 */ /* 0x002fcc000f8e0002 */
[----:B------:R-:W-:Y:S01]  /*05a0*/  BAR.SYNC.DEFER_BLOCKING 0x0 ;  /* 0x0000000000007b1d */ /* 0x000fe20000010000 */
[----:B------:R-:W-:-:S04]  /*05b0*/  ISETP.GE.U32.AND P0, PT, R2, UR6, PT ;  /* 0x0000000602007c0c */ /* 0x000fc8000bf06070 */
[----:B------:R-:W-:-:S13]  /*05c0*/  ISETP.GE.U32.AND.EX P0, PT, R3, UR7, PT, P0 ;  /* 0x0000000703007c0c */ /* 0x000fda000bf06100 */
[----:B------:R-:W-:Y:S05]  /*05d0*/  @P0 EXIT ;  /* 0x000000000000094d */ /* 0x000fea0003800000 */
[----:B------:R-:W1:Y:S01]  /*05e0*/  LDCU UR4, c[0x0][0x370] ;  /* 0x00006e00ff0477ac */ /* 0x000e620008000800 */
[----:B------:R-:W-:Y:S01]  /*05f0*/  IMAD.MOV.U32 R9, RZ, RZ, R2 ;  /* 0x000000ffff097224 */ /* 0x000fe200078e0002 */
[----:B0-----:R-:W-:Y:S01]  /*0600*/  MOV R8, R3 ;  /* 0x0000000300087202 */ /* 0x001fe20000000f00 */
[----:B------:R-:W0:Y:S01]  /*0610*/  LDCU.128 UR12, c[0x0][0x380] ;  /* 0x00007000ff0c77ac */ /* 0x000e220008000c00 */
[----:B------:R-:W-:Y:S01]  /*0620*/  USHF.R.S32.HI UR5, URZ, 0x1f, UR9 ;  /* 0x0000001fff057899 */ /* 0x000fe20008011409 */
[----:B-1----:R-:W-:Y:S01]  /*0630*/  IMAD.WIDE.U32 R10, R11, UR4, RZ ;  /* 0x000000040b0a7c25 */ /* 0x002fe2000f8e00ff */
[----:B------:R-:W-:Y:S01]  /*0640*/  UMOV UR4, URZ ;  /* 0x000000ff00047c82 */ /* 0x000fe20008000000 */
[----:B0-----:R-:W-:Y:S02]  /*0650*/  UIADD3 UR8, UP0, UPT, UR14, UR12, URZ ;  /* 0x0000000c0e087290 */ /* 0x001fe4000ff1e0ff */
[----:B------:R-:W-:Y:S02]  /*0660*/  VIADD R7, R11, UR4 ;  /* 0x000000040b077c36 */ /* 0x000fe40008000000 */
[----:B------:R-:W-:-:S12]  /*0670*/  UIADD3.X UR9, UPT, UPT, UR15, UR13, URZ, UP0, !UPT ;  /* 0x0000000d0f097290 */ /* 0x000fd800087fe4ff */
.L_x_111:
[----:B------:R-:W-:Y:S01]  /*0680*/  LOP3.LUT R0, R8, UR5, RZ, 0xfc, !PT ;  /* 0x0000000508007c12 */ /* 0x000fe2000f8efcff */
[----:B------:R-:W-:Y:S05]  /*0690*/  YIELD ;  /* 0x0000000000007946 */ /* 0x000fea0003800000 */
[----:B------:R-:W-:Y:S01]  /*06a0*/  ISETP.NE.U32.AND P0, PT, R0, RZ, PT ;  /* 0x000000ff0000720c */ /* 0x000fe20003f05070 */
[----:B------:R-:W-:-:S12]  /*06b0*/  BSSY.RECONVERGENT B0, `(.L_x_78) ;  /* 0x0000020000007945 */ /* 0x000fd80003800200 */
[----:B01----:R-:W-:Y:S05]  /*06c0*/  @P0 BRA `(.L_x_79) ;  /* 0x00000000005c0947 */ /* 0x003fea0003800000 */
[----:B------:R-:W0:Y:S02]  /*06d0*/  LDCU UR4, c[0x0][0x3a0] ;  /* 0x00007400ff0477ac */ /* 0x000e240008000800 */
[----:B0-----:R-:W0:Y:S01]  /*06e0*/  I2F.U32.RP R0, UR4 ;  /* 0x0000000400007d06 */ /* 0x001e220008209000 */
[----:B------:R-:W-:-:S07]  /*06f0*/  ISETP.NE.U32.AND P2, PT, RZ, UR4, PT ;  /* 0x00000004ff007c0c */ /* 0x000fce000bf45070 */
[----:B0-----:R-:W0:Y:S02]  /*0700*/  MUFU.RCP R0, R0 ;  /* 0x0000000000007308 */ /* 0x001e240000001000 */
[----:B0-----:R-:W-:-:S06]  /*0710*/  VIADD R2, R0, 0xffffffe ;  /* 0x0ffffffe00027836 */ /* 0x001fcc0000000000 */
[----:B------:R0:W1:Y:S02]  /*0720*/  F2I.FTZ.U32.TRUNC.NTZ R3, R2 ;  /* 0x0000000200037305 */ /* 0x000064000021f000 */
[----:B0-----:R-:W-:Y:S02]  /*0730*/  IMAD.MOV.U32 R2, RZ, RZ, RZ ;  /* 0x000000ffff027224 */ /* 0x001fe400078e00ff */
[----:B-1----:R-:W-:-:S04]  /*0740*/  IMAD.MOV R5, RZ, RZ, -R3 ;  /* 0x000000ffff057224 */ /* 0x002fc800078e0a03 */
[----:B------:R-:W-:-:S04]  /*0750*/  IMAD R5, R5, UR4, RZ ;  /* 0x0000000405057c24 */ /* 0x000fc8000f8e02ff */
[----:B------:R-:W-:-:S06]  /*0760*/  IMAD.HI.U32 R4, R3, R5, R2 ;  /* 0x0000000503047227 */ /* 0x000fcc00078e0002 */
[----:B------:R-:W-:-:S05]  /*0770*/  IMAD.HI.U32 R2, R4, R9, RZ ;  /* 0x0000000904027227 */ /* 0x000fca00078e00ff */
[----:B------:R-:W-:-:S05]  /*0780*/  IADD3 R4, PT, PT, -R2, RZ, RZ ;  /* 0x000000ff02047210 */ /* 0x000fca0007ffe1ff */
[----:B------:R-:W-:-:S05]  /*0790*/  IMAD R3, R4, UR4, R9 ;  /* 0x0000000404037c24 */ /* 0x000fca000f8e0209 */
[----:B------:R-:W-:-:S13]  /*07a0*/  ISETP.GE.U32.AND P0, PT, R3, UR4, PT ;  /* 0x0000000403007c0c */ /* 0x000fda000bf06070 */
[----:B------:R-:W-:Y:S02]  /*07b0*/  @P0 VIADD R3, R3, -UR4 ;  /* 0x8000000403030c36 */ /* 0x000fe40008000000 */
[----:B------:R-:W-:-:S03]  /*07c0*/  @P0 VIADD R2, R2, 0x1 ;  /* 0x0000000102020836 */ /* 0x000fc60000000000 */
[----:B------:R-:W-:Y:S01]  /*07d0*/  ISETP.GE.U32.AND P1, PT, R3, UR4, PT ;  /* 0x0000000403007c0c */ /* 0x000fe2000bf26070 */
[----:B------:R-:W-:-:S12]  /*07e0*/  IMAD.MOV.U32 R3, RZ, RZ, RZ ;  /* 0x000000ffff037224 */ /* 0x000fd800078e00ff */
[----:B------:R-:W-:Y:S01]  /*07f0*/  @P1 VIADD R2, R2, 0x1 ;  /* 0x0000000102021836 */ /* 0x000fe20000000000 */
[----:B------:R-:W-:-:S04]  /*0800*/  @!P2 LOP3.LUT R2, RZ, UR4, RZ, 0x33, !PT ;  /* 0x00000004ff02ac12 */ /* 0x000fc8000f8e33ff */
[----:B------:R-:W-:-:S05]  /*0810*/  IADD3 R6, PT, PT, -R2, RZ, RZ ;  /* 0x000000ff02067210 */ /* 0x000fca0007ffe1ff */
[----:B------:R-:W-:Y:S01]  /*0820*/  IMAD R6, R6, UR4, R9 ;  /* 0x0000000406067c24 */ /* 0x000fe2000f8e0209 */
[----:B------:R-:W-:Y:S06]  /*0830*/  BRA `(.L_x_80) ;  /* 0x00000000001c7947 */ /* 0x000fec0003800000 */
.L_x_79:
[----:B------:R-:W-:-:S07]  /*0840*/  MOV R0, 0x860 ;  /* 0x0000086000007802 */ /* 0x000fce0000000f00 */
[----:B------:R-:W-:Y:S05]  /*0850*/  CALL.REL.NOINC `($__internal_3_$__cuda_sm20_div_u64) ;  /* 0x0000001400187944 */ /* 0x000fea0003c00000 */
[----:B------:R-:W0:Y:S01]  /*0860*/  LDCU UR4, c[0x0][0x3a0] ;  /* 0x00007400ff0477ac */ /* 0x000e220008000800 */
[--C-:B------:R-:W-:Y:S01]  /*0870*/  IMAD.MOV R6, RZ, RZ, -R4.reuse ;  /* 0x000000ffff067224 */ /* 0x100fe200078e0a04 */
[----:B------:R-:W-:Y:S01]  /*0880*/  MOV R3, R5 ;  /* 0x0000000500037202 */ /* 0x000fe20000000f00 */
[----:B------:R-:W-:Y:S02]  /*0890*/  IMAD.MOV.U32 R2, RZ, RZ, R4 ;  /* 0x000000ffff027224 */ /* 0x000fe400078e0004 */
[----:B0-----:R-:W-:-:S07]  /*08a0*/  IMAD R6, R6, UR4, R9 ;  /* 0x0000000406067c24 */ /* 0x001fce000f8e0209 */
.L_x_80:
[----:B------:R-:W-:Y:S05]  /*08b0*/  BSYNC.RECONVERGENT B0 ;  /* 0x0000000000007941 */ /* 0x000fea0003800200 */
.L_x_78:
[----:B------:R-:W0:Y:S01]  /*08c0*/  LDCU.64 UR10, c[0x0][0x3a8] ;  /* 0x00007500ff0a77ac */ /* 0x000e220008000a00 */
[C---:B------:R-:W-:Y:S01]  /*08d0*/  IMAD.SHL.U32 R4, R2.reuse, 0x4, RZ ;  /* 0x0000000402047824 */ /* 0x040fe200078e00ff */
[----:B------:R-:W-:-:S04]  /*08e0*/  SHF.L.U64.HI R0, R2, 0x2, R3 ;  /* 0x0000000202007819 */ /* 0x000fc80000010203 */
[----:B------:R-:W-:Y:S02]  /*08f0*/  LOP3.LUT R4, R4, 0xfffffffc, RZ, 0xc0, !PT ;  /* 0xfffffffc04047812 */ /* 0x000fe400078ec0ff */
[----:B------:R-:W-:Y:S02]  /*0900*/  LOP3.LUT R0, R0, 0x3, RZ, 0xc0, !PT ;  /* 0x0000000300007812 */ /* 0x000fe400078ec0ff */
[----:B0-----:R-:W-:-:S04]  /*0910*/  IADD3 R2, P0, PT, R4, UR10, RZ ;  /* 0x0000000a04027c10 */ /* 0x001fc8000ff1e0ff */
[----:B------:R-:W-:Y:S01]  /*0920*/  IADD3.X R3, PT, PT, R0, UR11, RZ, P0, !PT ;  /* 0x0000000b00037c10 */ /* 0x000fe200087fe4ff */
[----:B------:R-:W0:Y:S04]  /*0930*/  LDCU.64 UR10, c[0x0][0x3b0] ;  /* 0x00007600ff0a77ac */ /* 0x000e280008000a00 */
[----:B------:R1:W2:Y:S01]  /*0940*/  LDG.E.CONSTANT R23, desc[UR16][R2.64] ;  /* 0x0000001002177981 */ /* 0x0002a2000c1e9900 */
[----:B0-----:R-:W-:-:S04]  /*0950*/  IADD3 R4, P0, PT, R4, UR10, RZ ;  /* 0x0000000a04047c10 */ /* 0x001fc8000ff1e0ff */
[----:B------:R-:W-:-:S05]  /*0960*/  IADD3.X R5, PT, PT, R0, UR11, RZ, P0, !PT ;  /* 0x0000000b00057c10 */ /* 0x000fca00087fe4ff */
[----:B------:R0:W3:Y:S01]  /*0970*/  LDG.E.CONSTANT R4, desc[UR16][R4.64] ;  /* 0x0000001004047981 */ /* 0x0000e2000c1e9900 */
[----:B------:R-:W4:Y:S01]  /*0980*/  S2UR UR10, SR_CgaCtaId ;  /* 0x00000000000a79c3 */ /* 0x000f220000008800 */
[----:B------:R-:W-:Y:S01]  /*0990*/  UMOV UR4, 0x400 ;  /* 0x0000040000047882 */ /* 0x000fe20000000000 */
[----:B------:R-:W-:Y:S01]  /*09a0*/  BSSY.RECONVERGENT B0, `(.L_x_81) ;  /* 0x0000034000007945 */ /* 0x000fe20003800200 */
[----:B----4-:R-:W-:-:S06]  /*09b0*/  ULEA UR4, UR10, UR4, 0x18 ;  /* 0x000000040a047291 */ /* 0x010fcc000f8ec0ff */
[----:B------:R-:W-:-:S05]  /*09c0*/  LEA R0, R6, UR4, 0x2 ;  /* 0x0000000406007c11 */ /* 0x000fca000f8e10ff */
[----:B-1----:R-:W0:Y:S01]  /*09d0*/  LDS R2, [R0] ;  /* 0x0000000000027984 */ /* 0x002e220000000800 */
[----:B--2---:R-:W1:Y:S01]  /*09e0*/  I2F.U32.RP R14, R23 ;  /* 0x00000017000e7306 */ /* 0x004e620000209000 */
[----:B------:R-:W-:Y:S01]  /*09f0*/  IMAD.MOV R3, RZ, RZ, -R23 ;  /* 0x000000ffff037224 */ /* 0x000fe200078e0a17 */
[----:B------:R-:W-:-:S06]  /*0a00*/  LOP3.LUT R17, RZ, R23, RZ, 0x33, !PT ;  /* 0x00000017ff117212 */ /* 0x000fcc00078e33ff */
[----:B-1----:R-:W1:Y:S02]  /*0a10*/  MUFU.RCP R14, R14 ;  /* 0x0000000e000e7308 */ /* 0x002e640000001000 */
[----:B-1----:R-:W-:-:S06]  /*0a20*/  VIADD R12, R14, 0xffffffe ;  /* 0x0ffffffe0e0c7836 */ /* 0x002fcc0000000000 */
[----:B------:R1:W2:Y:S02]  /*0a30*/  F2I.FTZ.U32.TRUNC.NTZ R13, R12 ;  /* 0x0000000c000d7305 */ /* 0x0002a4000021f000 */
[----:B-1----:R-:W-:Y:S02]  /*0a40*/  HFMA2 R12, -RZ, RZ, 0, 0 ;  /* 0x00000000ff0c7431 */ /* 0x002fe400000001ff */
[----:B--2---:R-:W-:-:S04]  /*0a50*/  IMAD R3, R3, R13, RZ ;  /* 0x0000000d03037224 */ /* 0x004fc800078e02ff */
[----:B------:R-:W-:-:S04]  /*0a60*/  IMAD.HI.U32 R3, R13, R3, R12 ;  /* 0x000000030d037227 */ /* 0x000fc800078e000c */
[----:B------:R-:W-:-:S04]  /*0a70*/  IMAD.WIDE.U32 R12, R23, R23, RZ ;  /* 0x00000017170c7225 */ /* 0x000fc800078e00ff */
[----:B0-----:R-:W-:-:S04]  /*0a80*/  IMAD.HI.U32 R5, R3, R2, RZ ;  /* 0x0000000203057227 */ /* 0x001fc800078e00ff */
[----:B------:R-:W-:-:S04]  /*0a90*/  IMAD.MOV R5, RZ, RZ, -R5 ;  /* 0x000000ffff057224 */ /* 0x000fc800078e0a05 */
[----:B------:R-:W-:Y:S01]  /*0aa0*/  IMAD R14, R23, R5, R2 ;  /* 0x00000005170e7224 */ /* 0x000fe200078e0202 */
[----:B------:R-:W-:-:S04]  /*0ab0*/  MOV R5, RZ ;  /* 0x000000ff00057202 */ /* 0x000fc80000000f00 */
[----:B------:R-:W-:-:S13]  /*0ac0*/  ISETP.GE.U32.AND P0, PT, R14, R23, PT ;  /* 0x000000170e00720c */ /* 0x000fda0003f06070 */
[----:B------:R-:W-:Y:S01]  /*0ad0*/  @P0 IMAD.IADD R14, R14, 0x1, -R23 ;  /* 0x000000010e0e0824 */ /* 0x000fe200078e0a17 */
[----:B------:R-:W-:-:S04]  /*0ae0*/  ISETP.NE.U32.AND P0, PT, R23, RZ, PT ;  /* 0x000000ff1700720c */ /* 0x000fc80003f05070 */
[----:B------:R-:W-:-:S13]  /*0af0*/  ISETP.GE.U32.AND P1, PT, R14, R23, PT ;  /* 0x000000170e00720c */ /* 0x000fda0003f26070 */
[----:B------:R-:W-:-:S05]  /*0b00*/  @P1 IMAD.IADD R14, R14, 0x1, -R23 ;  /* 0x000000010e0e1824 */ /* 0x000fca00078e0a17 */
[----:B------:R-:W-:-:S04]  /*0b10*/  SEL R14, R17, R14, !P0 ;  /* 0x0000000e110e7207 */ /* 0x000fc80004000000 */
[----:B------:R-:W-:-:S05]  /*0b20*/  IADD3 R14, PT, PT, R23, -R14, RZ ;  /* 0x8000000e170e7210 */ /* 0x000fca0007ffe0ff */
        /* <DEDUP_REMOVED lines=8> */
[----:B---3--:R-:W-:-:S05]  /*0bb0*/  IMAD.WIDE.U32 R14, R15, R4, RZ ;  /* 0x000000040f0e7225 */ /* 0x008fca00078e00ff */
[----:B------:R-:W-:-:S13]  /*0bc0*/  ISETP.NE.U32.AND P1, PT, R15, RZ, PT ;  /* 0x000000ff0f00720c */ /* 0x000fda0003f25070 */
[----:B------:R-:W-:Y:S05]  /*0bd0*/  @P1 BRA `(.L_x_82) ;  /* 0x0000000000281947 */ /* 0x000fea0003800000 */
[----:B------:R-:W-:Y:S01]  /*0be0*/  IMAD.HI.U32 R3, R3, R14, RZ ;  /* 0x0000000e03037227 */ /* 0x000fe200078e00ff */
[----:B------:R-:W-:-:S03]  /*0bf0*/  MOV R15, RZ ;  /* 0x000000ff000f7202 */ /* 0x000fc60000000f00 */
[----:B------:R-:W-:-:S04]  /*0c00*/  IMAD.MOV R3, RZ, RZ, -R3 ;  /* 0x000000ffff037224 */ /* 0x000fc800078e0a03 */
[----:B------:R-:W-:-:S05]  /*0c10*/  IMAD R14, R23, R3, R14 ;  /* 0x00000003170e7224 */ /* 0x000fca00078e020e */
[----:B------:R-:W-:-:S13]  /*0c20*/  ISETP.GE.U32.AND P1, PT, R14, R23, PT ;  /* 0x000000170e00720c */ /* 0x000fda0003f26070 */
[----:B------:R-:W-:-:S05]  /*0c30*/  @P1 IMAD.IADD R14, R14, 0x1, -R23 ;  /* 0x000000010e0e1824 */ /* 0x000fca00078e0a17 */
[----:B------:R-:W-:-:S13]  /*0c40*/  ISETP.GE.U32.AND P1, PT, R14, R23, PT ;  /* 0x000000170e00720c */ /* 0x000fda0003f26070 */
[----:B------:R-:W-:-:S05]  /*0c50*/  @P1 IMAD.IADD R14, R14, 0x1, -R23 ;  /* 0x000000010e0e1824 */ /* 0x000fca00078e0a17 */
[----:B------:R-:W-:Y:S01]  /*0c60*/  SEL R14, R17, R14, !P0 ;  /* 0x0000000e110e7207 */ /* 0x000fe20004000000 */
[----:B------:R-:W-:Y:S06]  /*0c70*/  BRA `(.L_x_83) ;  /* 0x0000000000187947 */ /* 0x000fec0003800000 */
.L_x_82:
[----:B------:R-:W-:Y:S01]  /*0c80*/  IMAD.MOV.U32 R0, RZ, RZ, R14 ;  /* 0x000000ffff007224 */ /* 0x000fe200078e000e */
[----:B------:R-:W-:Y:S01]  /*0c90*/  MOV R22, 0xcc0 ;  /* 0x00000cc000167802 */ /* 0x000fe20000000f00 */
[----:B------:R-:W-:-:S07]  /*0ca0*/  IMAD.MOV.U32 R3, RZ, RZ, R15 ;  /* 0x000000ffff037224 */ /* 0x000fce00078e000f */
[----:B------:R-:W-:Y:S05]  /*0cb0*/  CALL.REL.NOINC `($__internal_4_$__cuda_sm20_rem_u64) ;  /* 0x0000001400147944 */ /* 0x000fea0003c00000 */
[----:B------:R-:W-:Y:S01]  /*0cc0*/  IMAD.MOV.U32 R14, RZ, RZ, R0 ;  /* 0x000000ffff0e7224 */ /* 0x000fe200078e0000 */
[----:B------:R-:W-:-:S07]  /*0cd0*/  MOV R15, R3 ;  /* 0x00000003000f7202 */ /* 0x000fce0000000f00 */
.L_x_83:
[----:B------:R-:W-:Y:S05]  /*0ce0*/  BSYNC.RECONVERGENT B0 ;  /* 0x0000000000007941 */ /* 0x000fea0003800200 */
.L_x_81:
[----:B------:R-:W0:Y:S02]  /*0cf0*/  LDCU UR4, c[0x0][0x384] ;  /* 0x00007080ff0477ac */ /* 0x000e240008000800 */
[----:B0-----:R-:W-:-:S09]  /*0d00*/  UISETP.NE.U32.AND UP0, UPT, UR4, URZ, UPT ;  /* 0x000000ff0400728c */ /* 0x001fd2000bf05070 */
[----:B------:R-:W-:Y:S05]  /*0d10*/  BRA.U UP0, `(.L_x_84) ;  /* 0x0000000100507547 */ /* 0x000fea000b800000 */
[----:B------:R-:W0:Y:S01]  /*0d20*/  I2F.U32.RP R3, R23 ;  /* 0x0000001700037306 */ /* 0x000e220000209000 */
[----:B------:R-:W1:Y:S01]  /*0d30*/  LDCU UR4, c[0x0][0x380] ;  /* 0x00007000ff0477ac */ /* 0x000e620008000800 */
[----:B------:R-:W-:Y:S01]  /*0d40*/  IMAD.MOV R19, RZ, RZ, -R23 ;  /* 0x000000ffff137224 */ /* 0x000fe200078e0a17 */
[----:B------:R-:W-:Y:S01]  /*0d50*/  ISETP.NE.U32.AND P1, PT, R23, RZ, PT ;  /* 0x000000ff1700720c */ /* 0x000fe20003f25070 */
[----:B------:R-:W-:-:S04]  /*0d60*/  IMAD.MOV.U32 R16, RZ, RZ, RZ ;  /* 0x000000ffff107224 */ /* 0x000fc800078e00ff */
[----:B0-----:R-:W0:Y:S02]  /*0d70*/  MUFU.RCP R3, R3 ;  /* 0x0000000300037308 */ /* 0x001e240000001000 */
[----:B0-----:R-:W-:-:S06]  /*0d80*/  VIADD R17, R3, 0xffffffe ;  /* 0x0ffffffe03117836 */ /* 0x001fcc0000000000 */
[----:B------:R-:W0:Y:S02]  /*0d90*/  F2I.FTZ.U32.TRUNC.NTZ R17, R17 ;  /* 0x0000001100117305 */ /* 0x000e24000021f000 */
[----:B0-----:R-:W-:-:S04]  /*0da0*/  IMAD R19, R19, R17, RZ ;  /* 0x0000001113137224 */ /* 0x001fc800078e02ff */
[----:B------:R-:W-:-:S04]  /*0db0*/  IMAD.HI.U32 R0, R17, R19, R16 ;  /* 0x0000001311007227 */ /* 0x000fc800078e0010 */
[----:B------:R-:W-:Y:S02]  /*0dc0*/  IMAD.MOV.U32 R17, RZ, RZ, RZ ;  /* 0x000000ffff117224 */ /* 0x000fe400078e00ff */
[----:B-1----:R-:W-:-:S05]  /*0dd0*/  IMAD.HI.U32 R0, R0, UR4, RZ ;  /* 0x0000000400007c27 */ /* 0x002fca000f8e00ff */
[----:B------:R-:W-:-:S05]  /*0de0*/  IADD3 R0, PT, PT, -R0, RZ, RZ ;  /* 0x000000ff00007210 */ /* 0x000fca0007ffe1ff */
[----:B------:R-:W-:-:S05]  /*0df0*/  IMAD R16, R23, R0, UR4 ;  /* 0x0000000417107e24 */ /* 0x000fca000f8e0200 */
[----:B------:R-:W-:-:S13]  /*0e00*/  ISETP.GE.U32.AND P0, PT, R16, R23, PT ;  /* 0x000000171000720c */ /* 0x000fda0003f06070 */
[----:B------:R-:W-:-:S05]  /*0e10*/  @P0 IMAD.IADD R16, R16, 0x1, -R23 ;  /* 0x0000000110100824 */ /* 0x000fca00078e0a17 */
[----:B------:R-:W-:-:S13]  /*0e20*/  ISETP.GE.U32.AND P0, PT, R16, R23, PT ;  /* 0x000000171000720c */ /* 0x000fda0003f06070 */
[----:B------:R-:W-:Y:S01]  /*0e30*/  @P0 IMAD.IADD R16, R16, 0x1, -R23 ;  /* 0x0000000110100824 */ /* 0x000fe200078e0a17 */
[----:B------:R-:W-:Y:S01]  /*0e40*/  @!P1 LOP3.LUT R16, RZ, R23, RZ, 0x33, !PT ;  /* 0x00000017ff109212 */ /* 0x000fe200078e33ff */
[----:B------:R-:W-:Y:S06]  /*0e50*/  BRA `(.L_x_85) ;  /* 0x00000000001c7947 */ /* 0x000fec0003800000 */
.L_x_84:
[----:B------:R-:W0:Y:S01]  /*0e60*/  LDCU.64 UR10, c[0x0][0x380] ;  /* 0x00007000ff0a77ac */ /* 0x000e220008000a00 */
[----:B------:R-:W-:Y:S02]  /*0e70*/  MOV R22, 0xeb0 ;  /* 0x00000eb000167802 */ /* 0x000fe40000000f00 */
[----:B0-----:R-:W-:Y:S01]  /*0e80*/  MOV R0, UR10 ;  /* 0x0000000a00007c02 */ /* 0x001fe20008000f00 */
[----:B------:R-:W-:-:S07]  /*0e90*/  IMAD.U32 R3, RZ, RZ, UR11 ;  /* 0x0000000bff037e24 */ /* 0x000fce000f8e00ff */
[----:B------:R-:W-:Y:S05]  /*0ea0*/  CALL.REL.NOINC `($__internal_4_$__cuda_sm20_rem_u64) ;  /* 0x0000001000987944 */ /* 0x000fea0003c00000 */
[----:B------:R-:W-:Y:S02]  /*0eb0*/  IMAD.MOV.U32 R16, RZ, RZ, R0 ;  /* 0x000000ffff107224 */ /* 0x000fe400078e0000 */
[----:B------:R-:W-:-:S07]  /*0ec0*/  IMAD.MOV.U32 R17, RZ, RZ, R3 ;  /* 0x000000ffff117224 */ /* 0x000fce00078e0003 */
.L_x_85:
[----:B------:R-:W0:Y:S01]  /*0ed0*/  LDCU.64 UR10, c[0x0][0x380] ;  /* 0x00007000ff0a77ac */ /* 0x000e220008000a00 */
[----:B------:R-:W-:Y:S01]  /*0ee0*/  ISETP.GT.U32.AND P0, PT, R16, R14, PT ;  /* 0x0000000e1000720c */ /* 0x000fe20003f04070 */
[----:B------:R-:W-:Y:S03]  /*0ef0*/  BSSY.RECONVERGENT B0, `(.L_x_86) ;  /* 0x0000017000007945 */ /* 0x000fe60003800200 */
[----:B------:R-:W-:-:S04]  /*0f00*/  ISETP.GT.U32.AND.EX P0, PT, R17, R15, PT, P0 ;  /* 0x0000000f1100720c */ /* 0x000fc80003f04100 */
[----:B------:R-:W-:Y:S02]  /*0f10*/  SEL R3, R23, RZ, P0 ;  /* 0x000000ff17037207 */ /* 0x000fe40000000000 */
[----:B0-----:R-:W-:-:S04]  /*0f20*/  IADD3 R0, P1, P2, -R16, UR10, R14 ;  /* 0x0000000a10007c10 */ /* 0x001fc8000fa3e10e */
[----:B------:R-:W-:Y:S02]  /*0f30*/  IADD3.X R14, PT, PT, ~R17, UR11, R15, P1, P2 ;  /* 0x0000000b110e7c10 */ /* 0x000fe40008fe450f */
[----:B------:R-:W-:-:S04]  /*0f40*/  IADD3 R0, P0, PT, R0, R3, RZ ;  /* 0x0000000300007210 */ /* 0x000fc80007f1e0ff */
[----:B------:R-:W-:Y:S02]  /*0f50*/  IADD3.X R18, PT, PT, RZ, R14, RZ, P0, !PT ;  /* 0x0000000eff127210 */ /* 0x000fe400007fe4ff */
[----:B------:R-:W-:-:S04]  /*0f60*/  ISETP.GE.U32.AND P0, PT, R0, UR8, PT ;  /* 0x0000000800007c0c */ /* 0x000fc8000bf06070 */
[----:B------:R-:W-:-:S13]  /*0f70*/  ISETP.GE.U32.AND.EX P0, PT, R18, UR9, PT, P0 ;  /* 0x0000000912007c0c */ /* 0x000fda000bf06100 */
[----:B------:R-:W-:Y:S05]  /*0f80*/  @P0 BRA `(.L_x_87) ;  /* 0x0000000000340947 */ /* 0x000fea0003800000 */
[----:B------:R-:W0:Y:S01]  /*0f90*/  LDC R21, c[0x0][0x390] ;  /* 0x0000e400ff157b82 */ /* 0x000e220000000800 */
[----:B------:R-:W-:-:S07]  /*0fa0*/  IMAD.MOV.U32 R3, RZ, RZ, RZ ;  /* 0x000000ffff037224 */ /* 0x000fce00078e00ff */
.L_x_88:
        /* <DEDUP_REMOVED lines=11> */
.L_x_87:
[----:B------:R-:W-:Y:S05]  /*1060*/  BSYNC.RECONVERGENT B0 ;  /* 0x0000000000007941 */ /* 0x000fea0003800200 */
.L_x_86:
[----:B------:R-:W-:Y:S01]  /*1070*/  ISETP.GE.U32.AND P1, PT, R0, UR8, PT ;  /* 0x0000000800007c0c */ /* 0x000fe2000bf26070 */
[----:B------:R-:W-:Y:S01]  /*1080*/  BSSY B0, `(.L_x_89) ;  /* 0x000002d000007945 */ /* 0x000fe20003800000 */
[----:B------:R-:W-:Y:S02]  /*1090*/  HFMA2 R20, -RZ, RZ, 0, 0 ;  /* 0x00000000ff147431 */ /* 0x000fe400000001ff */
[----:B------:R-:W-:Y:S01]  /*10a0*/  IMAD.MOV.U32 R3, RZ, RZ, RZ ;  /* 0x000000ffff037224 */ /* 0x000fe200078e00ff */
[----:B------:R-:W-:Y:S02]  /*10b0*/  ISETP.GE.U32.AND.EX P1, PT, R18, UR9, PT, P1 ;  /* 0x0000000912007c0c */ /* 0x000fe4000bf26110 */
[----:B------:R-:W-:-:S11]  /*10c0*/  CS2R R12, SRZ ;  /* 0x00000000000c7805 */ /* 0x000fd6000001ff00 */
[----:B------:R-:W-:Y:S05]  /*10d0*/  @P1 BRA `(.L_x_90) ;  /* 0x00000000009c1947 */ /* 0x000fea0003800000 */
[----:B------:R-:W-:Y:S01]  /*10e0*/  BSSY B1, `(.L_x_91) ;  /* 0x0000024000017945 */ /* 0x000fe20003800000 */
[----:B------:R-:W-:Y:S01]  /*10f0*/  PLOP3.LUT P0, PT, PT, PT, PT, 0x80, 0x8 ;  /* 0x000000000008781c */ /* 0x000fe20003f0f070 */
[----:B------:R-:W-:Y:S01]  /*1100*/  IMAD.MOV.U32 R19, RZ, RZ, RZ ;  /* 0x000000ffff137224 */ /* 0x000fe200078e00ff */
[----:B------:R-:W-:Y:S01]  /*1110*/  MOV R3, RZ ;  /* 0x000000ff00037202 */ /* 0x000fe20000000f00 */
[----:B------:R-:W-:-:S10]  /*1120*/  IMAD.MOV.U32 R20, RZ, RZ, RZ ;  /* 0x000000ffff147224 */ /* 0x000fd400078e00ff */
.L_x_94:
[----:B------:R-:W-:Y:S05]  /*1130*/  YIELD ;  /* 0x0000000000007946 */ /* 0x000fea0003800000 */
[----:B0-----:R-:W0:Y:S01]  /*1140*/  LDCU.128 UR12, c[0x0][0x380] ;  /* 0x00007000ff0c77ac */ /* 0x001e220008000c00 */
[----:B------:R-:W-:Y:S01]  /*1150*/  IMAD.MOV.U32 R15, RZ, RZ, 0x1 ;  /* 0x00000001ff0f7424 */ /* 0x000fe200078e00ff */
[----:B------:R-:W-:Y:S01]  /*1160*/  BSSY.RECONVERGENT B2, `(.L_x_92) ;  /* 0x0000019000027945 */ /* 0x000fe20003800200 */
[----:B------:R-:W-:Y:S01]  /*1170*/  IMAD.MOV.U32 R21, RZ, RZ, R19 ;  /* 0x000000ffff157224 */ /* 0x000fe200078e0013 */
[----:B0-----:R-:W-:-:S04]  /*1180*/  IADD3 R12, P2, PT, R0, -UR12, RZ ;  /* 0x8000000c000c7c10 */ /* 0x001fc8000ff5e0ff */
        /* <DEDUP_REMOVED lines=19> */
[----:B------:R-:W0:Y:S02]  /*12c0*/  LDC.64 R14, c[0x0][0x3c0] ;  /* 0x0000f000ff0e7b82 */ /* 0x000e240000000a00 */
[----:B0-----:R-:W-:-:S05]  /*12d0*/  IMAD.WIDE.U32 R14, R21, 0x8, R14 ;  /* 0x00000008150e7825 */ /* 0x001fca00078e000e */
[----:B------:R0:W-:Y:S02]  /*12e0*/  REDG.E.OR.64.STRONG.GPU desc[UR16][R14.64], R12 ;  /* 0x0000000c0e00798e */ /* 0x0001e4000f12e510 */
.L_x_93:
[----:B------:R-:W-:Y:S05]  /*12f0*/  BSYNC.RECONVERGENT B2 ;  /* 0x0000000000027941 */ /* 0x000fea0003800200 */
.L_x_92:
[----:B------:R-:W-:Y:S01]  /*1300*/  PLOP3.LUT P0, PT, PT, PT, PT, 0x8, 0x80 ;  /* 0x000000000080781c */ /* 0x000fe20003f0e170 */
[----:B------:R-:W-:-:S12]  /*1310*/  @!P2 BRA `(.L_x_94) ;  /* 0xfffffffc0084a947 */ /* 0x000fd8000383ffff */
[----:B------:R-:W-:Y:S05]  /*1320*/  BSYNC B1 ;  /* 0x0000000000017941 */ /* 0x000fea0003800000 */
.L_x_91:
[----:B0-----:R-:W-:Y:S02]  /*1330*/  HFMA2 R13, -RZ, RZ, 0, 0 ;  /* 0x00000000ff0d7431 */ /* 0x001fe400000001ff */
[----:B------:R-:W-:-:S07]  /*1340*/  IMAD.MOV.U32 R12, RZ, RZ, R19 ;  /* 0x000000ffff0c7224 */ /* 0x000fce00078e0013 */
.L_x_90:
[----:B------:R-:W-:Y:S05]  /*1350*/  BSYNC B0 ;  /* 0x0000000000007941 */ /* 0x000fea0003800000 */
.L_x_89:
[----:B------:R-:W0:Y:S01]  /*1360*/  I2F.U32.RP R18, R23 ;  /* 0x0000001700127306 */ /* 0x000e220000209000 */
[----:B------:R-:W-:Y:S01]  /*1370*/  IMAD.MOV R25, RZ, RZ, -R23 ;  /* 0x000000ffff197224 */ /* 0x000fe200078e0a17 */
[----:B------:R-:W-:Y:S01]  /*1380*/  IADD3 R0, PT, PT, R2, 0x2, RZ ;  /* 0x0000000202007810 */ /* 0x000fe20007ffe0ff */
[----:B------:R-:W-:Y:S01]  /*1390*/  IMAD.MOV.U32 R14, RZ, RZ, RZ ;  /* 0x000000ffff0e7224 */ /* 0x000fe200078e00ff */
[----:B------:R-:W-:Y:S01]  /*13a0*/  BSSY.RECONVERGENT B0, `(.L_x_95) ;  /* 0x0000021000007945 */ /* 0x000fe20003800200 */
[----:B------:R-:W-:-:S03]  /*13b0*/  MOV R21, R3 ;  /* 0x0000000300157202 */ /* 0x000fc60000000f00 */
[----:B0-----:R-:W0:Y:S02]  /*13c0*/  MUFU.RCP R18, R18 ;  /* 0x0000001200127308 */ /* 0x001e240000001000 */
[----:B0-----:R-:W-:-:S06]  /*13d0*/  VIADD R15, R18, 0xffffffe ;  /* 0x0ffffffe120f7836 */ /* 0x001fcc0000000000 */
[----:B------:R-:W0:Y:S02]  /*13e0*/  F2I.FTZ.U32.TRUNC.NTZ R15, R15 ;  /* 0x0000000f000f7305 */ /* 0x000e24000021f000 */
[----:B0-----:R-:W-:-:S04]  /*13f0*/  IMAD R25, R25, R15, RZ ;  /* 0x0000000f19197224 */ /* 0x001fc800078e02ff */
[----:B------:R-:W-:-:S06]  /*1400*/  IMAD.HI.U32 R25, R15, R25, R14 ;  /* 0x000000190f197227 */ /* 0x000fcc00078e000e */
[----:B------:R-:W-:-:S04]  /*1410*/  IMAD.HI.U32 R14, R25, R0, RZ ;  /* 0x00000000190e7227 */ /* 0x000fc800078e00ff */
[----:B------:R-:W-:-:S04]  /*1420*/  IMAD.MOV R14, RZ, RZ, -R14 ;  /* 0x000000ffff0e7224 */ /* 0x000fc800078e0a0e */
[----:B------:R-:W-:Y:S01]  /*1430*/  IMAD R14, R23, R14, R0 ;  /* 0x0000000e170e7224 */ /* 0x000fe200078e0200 */
[----:B------:R-:W-:-:S04]  /*1440*/  LOP3.LUT R0, RZ, R23, RZ, 0x33, !PT ;  /* 0x00000017ff007212 */ /* 0x000fc800078e33ff */
        /* <DEDUP_REMOVED lines=22> */
.L_x_96:
[----:B------:R-:W-:Y:S05]  /*15b0*/  BSYNC.RECONVERGENT B0 ;  /* 0x0000000000007941 */ /* 0x000fea0003800200 */
.L_x_95:
[----:B------:R-:W-:Y:S04]  /*15c0*/  BSSY.RECONVERGENT B0, `(.L_x_97) ;  /* 0x0000012000007945 */ /* 0x000fe80003800200 */
[----:B------:R-:W-:Y:S05]  /*15d0*/  @P2 BRA `(.L_x_98) ;  /* 0x0000000000282947 */ /* 0x000fea0003800000 */
[----:B------:R-:W-:-:S04]  /*15e0*/  IMAD.HI.U32 R25, R25, R14, RZ ;  /* 0x0000000e19197227 */ /* 0x000fc800078e00ff */
[----:B------:R-:W-:Y:S02]  /*15f0*/  HFMA2 R5, -RZ, RZ, 0, 0 ;  /* 0x00000000ff057431 */ /* 0x000fe400000001ff */
        /* <DEDUP_REMOVED lines=8> */
.L_x_98:
[----:B------:R-:W-:Y:S01]  /*1680*/  IMAD.MOV.U32 R0, RZ, RZ, R14 ;  /* 0x000000ffff007224 */ /* 0x000fe200078e000e */
[----:B------:R-:W-:Y:S01]  /*1690*/  MOV R22, 0x16c0 ;  /* 0x000016c000167802 */ /* 0x000fe20000000f00 */
[----:B------:R-:W-:-:S07]  /*16a0*/  IMAD.MOV.U32 R3, RZ, RZ, R15 ;  /* 0x000000ffff037224 */ /* 0x000fce00078e000f */
[----:B0-----:R-:W-:Y:S05]  /*16b0*/  CALL.REL.NOINC `($__internal_4_$__cuda_sm20_rem_u64) ;  /* 0x0000000800947944 */ /* 0x001fea0003c00000 */
[----:B------:R-:W-:Y:S01]  /*16c0*/  IMAD.MOV.U32 R4, RZ, RZ, R0 ;  /* 0x000000ffff047224 */ /* 0x000fe200078e0000 */
[----:B------:R-:W-:-:S07]  /*16d0*/  MOV R5, R3 ;  /* 0x0000000300057202 */ /* 0x000fce0000000f00 */
.L_x_99:
[----:B------:R-:W-:Y:S05]  /*16e0*/  BSYNC.RECONVERGENT B0 ;  /* 0x0000000000007941 */ /* 0x000fea0003800200 */
.L_x_97:
[----:B------:R-:W1:Y:S01]  /*16f0*/  LDCU.64 UR10, c[0x0][0x380] ;  /* 0x00007000ff0a77ac */ /* 0x000e620008000a00 */
[----:B------:R-:W-:Y:S01]  /*1700*/  ISETP.GT.U32.AND P0, PT, R16, R4, PT ;  /* 0x000000041000720c */ /* 0x000fe20003f04070 */
[----:B------:R-:W-:Y:S03]  /*1710*/  BSSY.RECONVERGENT B0, `(.L_x_100) ;  /* 0x000001b000007945 */ /* 0x000fe60003800200 */
[----:B------:R-:W-:-:S04]  /*1720*/  ISETP.GT.U32.AND.EX P0, PT, R17, R5, PT, P0 ;  /* 0x000000051100720c */ /* 0x000fc80003f04100 */
[----:B------:R-:W-:Y:S02]  /*1730*/  SEL R3, R23, RZ, P0 ;  /* 0x000000ff17037207 */ /* 0x000fe40000000000 */
[----:B-1----:R-:W-:-:S04]  /*1740*/  IADD3 R4, P1, P2, R4, UR10, -R16 ;  /* 0x0000000a04047c10 */ /* 0x002fc8000fa3e810 */
[----:B------:R-:W-:Y:S02]  /*1750*/  IADD3.X R0, PT, PT, R5, UR11, ~R17, P1, P2 ;  /* 0x0000000b05007c10 */ /* 0x000fe40008fe4c11 */
[----:B------:R-:W-:-:S05]  /*1760*/  IADD3 R4, P0, PT, R4, R3, RZ ;  /* 0x0000000304047210 */ /* 0x000fca0007f1e0ff */
[----:B------:R-:W-:Y:S01]  /*1770*/  IMAD.X R0, RZ, RZ, R0, P0 ;  /* 0x000000ffff007224 */ /* 0x000fe200000e0600 */
[----:B------:R-:W-:-:S04]  /*1780*/  ISETP.GE.U32.AND P0, PT, R4, UR8, PT ;  /* 0x0000000804007c0c */ /* 0x000fc8000bf06070 */
[----:B------:R-:W-:-:S13]  /*1790*/  ISETP.GE.U32.AND.EX P0, PT, R0, UR9, PT, P0 ;  /* 0x0000000900007c0c */ /* 0x000fda000bf06100 */
[----:B------:R-:W-:Y:S05]  /*17a0*/  @P0 BRA `(.L_x_101) ;  /* 0x0000000000440947 */ /* 0x000fea0003800000 */
[----:B------:R-:W1:Y:S01]  /*17b0*/  LDC R17, c[0x0][0x390] ;  /* 0x0000e400ff117b82 */ /* 0x000e620000000800 */
[----:B------:R-:W-:Y:S01]  /*17c0*/  IADD3 R2, P0, PT, R2, 0x2, RZ ;  /* 0x0000000202027810 */ /* 0x000fe20007f1e0ff */
[----:B------:R-:W-:Y:S01]  /*17d0*/  IMAD.WIDE.U32 R12, R23, R23, RZ ;  /* 0x00000017170c7225 */ /* 0x000fe200078e00ff */
[----:B------:R-:W-:-:S03]  /*17e0*/  UMOV UR4, URZ ;  /* 0x000000ff00047c82 */ /* 0x000fc60008000000 */
[----:B------:R-:W-:Y:S02]  /*17f0*/  IMAD.X R3, RZ, RZ, RZ, P0 ;  /* 0x000000ffff037224 */ /* 0x000fe400000e06ff */
[----:B------:R-:W-:-:S07]  /*1800*/  VIADD R16, R13, UR4 ;  /* 0x000000040d107c36 */ /* 0x000fce0008000000 */
.L_x_102:
[-C--:B-1----:R-:W-:Y:S02]  /*1810*/  IMAD R5, R0, R17.reuse, RZ ;  /* 0x0000001100057224 */ /* 0x082fe400078e02ff */
[----:B------:R-:W-:-:S05]  /*1820*/  IMAD.WIDE.U32 R14, R4, R17, R2 ;  /* 0x00000011040e7225 */ /* 0x000fca00078e0002 */
[----:B------:R-:W-:Y:S02]  /*1830*/  IADD3 R5, PT, PT, R15, R5, RZ ;  /* 0x000000050f057210 */ /* 0x000fe40007ffe0ff */
        /* <DEDUP_REMOVED lines=8> */
.L_x_101:
[----:B------:R-:W-:Y:S05]  /*18c0*/  BSYNC.RECONVERGENT B0 ;  /* 0x0000000000007941 */ /* 0x000fea0003800200 */
.L_x_100:
[----:B------:R-:W-:Y:S01]  /*18d0*/  ISETP.GE.U32.AND P0, PT, R4, UR8, PT ;  /* 0x0000000804007c0c */ /* 0x000fe2000bf06070 */
[----:B------:R-:W-:Y:S01]  /*18e0*/  BSSY.RECONVERGENT B0, `(.L_x_103) ;  /* 0x000002d000007945 */ /* 0x000fe20003800200 */
[----:B------:R-:W-:Y:S01]  /*18f0*/  IMAD.MOV.U32 R16, RZ, RZ, RZ ;  /* 0x000000ffff107224 */ /* 0x000fe200078e00ff */
[----:B------:R-:W-:Y:S02]  /*1900*/  CS2R R2, SRZ ;  /* 0x0000000000027805 */ /* 0x000fe4000001ff00 */
[----:B------:R-:W-:Y:S01]  /*1910*/  ISETP.GE.U32.AND.EX P0, PT, R0, UR9, PT, P0 ;  /* 0x0000000900007c0c */ /* 0x000fe2000bf06100 */
[----:B------:R-:W-:-:S12]  /*1920*/  IMAD.MOV.U32 R5, RZ, RZ, RZ ;  /* 0x000000ffff057224 */ /* 0x000fd800078e00ff */
[----:B------:R-:W-:Y:S05]  /*1930*/  @P0 BRA `(.L_x_104) ;  /* 0x00000000009c0947 */ /* 0x000fea0003800000 */
[----:B------:R-:W1:Y:S01]  /*1940*/  LDC.64 R2, c[0x0][0x3c8] ;  /* 0x0000f200ff027b82 */ /* 0x000e620000000a00 */
[----:B------:R-:W-:Y:S01]  /*1950*/  HFMA2 R5, -RZ, RZ, 0, 0 ;  /* 0x00000000ff057431 */ /* 0x000fe200000001ff */
[----:B------:R-:W-:Y:S01]  /*1960*/  BSSY.RECONVERGENT B1, `(.L_x_105) ;  /* 0x0000022000017945 */ /* 0x000fe20003800200 */
[----:B------:R-:W-:Y:S02]  /*1970*/  PLOP3.LUT P0, PT, PT, PT, PT, 0x80, 0x8 ;  /* 0x000000000008781c */ /* 0x000fe40003f0f070 */
[----:B------:R-:W-:Y:S01]  /*1980*/  CS2R R16, SRZ ;  /* 0x0000000000107805 */ /* 0x000fe2000001ff00 */
[----:B0-----:R-:W-:Y:S02]  /*1990*/  IMAD.MOV.U32 R18, RZ, RZ, R4 ;  /* 0x000000ffff127224 */ /* 0x001fe400078e0004 */
[----:B------:R-:W-:-:S08]  /*19a0*/  IMAD.MOV.U32 R19, RZ, RZ, R0 ;  /* 0x000000ffff137224 */ /* 0x000fd000078e0000 */
.L_x_108:
[----:B0-----:R-:W0:Y:S01]  /*19b0*/  LDCU.128 UR12, c[0x0][0x380] ;  /* 0x00007000ff0c77ac */ /* 0x001e220008000c00 */
[----:B------:R-:W-:Y:S01]  /*19c0*/  IMAD.MOV.U32 R21, RZ, RZ, 0x1 ;  /* 0x00000001ff157424 */ /* 0x000fe200078e00ff */
[----:B------:R-:W-:Y:S01]  /*19d0*/  MOV R15, R17 ;  /* 0x00000011000f7202 */ /* 0x000fe20000000f00 */
[----:B------:R-:W-:Y:S01]  /*19e0*/  BSSY.RECONVERGENT B2, `(.L_x_106) ;  /* 0x0000017000027945 */ /* 0x000fe20003800200 */
[----:B0-----:R-:W-:Y:S02]  /*19f0*/  IADD3 R12, P1, PT, R18, -UR12, RZ ;  /* 0x8000000c120c7c10 */ /* 0x001fe4000ff3e0ff */
[----:B------:R-:W-:Y:S02]  /*1a00*/  IADD3 R18, P2, PT, R23, R18, RZ ;  /* 0x0000001217127210 */ /* 0x000fe40007f5e0ff */
[----:B------:R-:W-:Y:S02]  /*1a10*/  IADD3.X R13, PT, PT, R19, ~UR13, RZ, P1, !PT ;  /* 0x8000000d130d7c10 */ /* 0x000fe40008ffe4ff */
[----:B------:R-:W-:Y:S01]  /*1a20*/  ISETP.GE.U32.AND P1, PT, R18, UR8, PT ;  /* 0x0000000812007c0c */ /* 0x000fe2000bf26070 */
[----:B------:R-:W-:-:S02]  /*1a30*/  IMAD.X R19, RZ, RZ, R19, P2 ;  /* 0x000000ffff137224 */ /* 0x000fc400010e0613 */
[----:B------:R-:W-:-:S03]  /*1a40*/  IMAD.WIDE.U32 R12, R6, UR14, R12 ;  /* 0x0000000e060c7c25 */ /* 0x000fc6000f8e000c */
[----:B------:R-:W-:Y:S01]  /*1a50*/  ISETP.GE.U32.AND.EX P1, PT, R19, UR9, PT, P1 ;  /* 0x0000000913007c0c */ /* 0x000fe2000bf26110 */
[----:B------:R-:W-:Y:S01]  /*1a60*/  IMAD R13, R6, UR15, R13 ;  /* 0x0000000f060d7c24 */ /* 0x000fe2000f8e020d */
[----:B------:R-:W-:-:S04]  /*1a70*/  LOP3.LUT R14, R12, 0x3f, RZ, 0xc0, !PT ;  /* 0x0000003f0c0e7812 */ /* 0x000fc800078ec0ff */
[----:B------:R-:W-:Y:S01]  /*1a80*/  SHF.R.U64 R17, R12, 0x6, R13 ;  /* 0x000000060c117819 */ /* 0x000fe2000000120d */
[----:B------:R-:W-:Y:S01]  /*1a90*/  IMAD.MOV.U32 R12, RZ, RZ, R16 ;  /* 0x000000ffff0c7224 */ /* 0x000fe200078e0010 */
[CC--:B------:R-:W-:Y:S01]  /*1aa0*/  SHF.L.U32 R16, R21.reuse, R14.reuse, RZ ;  /* 0x0000000e15107219 */ /* 0x0c0fe200000006ff */
[----:B------:R-:W-:Y:S01]  /*1ab0*/  IMAD.MOV.U32 R13, RZ, RZ, R5 ;  /* 0x000000ffff0d7224 */ /* 0x000fe200078e0005 */
[----:B------:R-:W-:Y:S01]  /*1ac0*/  SHF.L.U64.HI R5, R21, R14, RZ ;  /* 0x0000000e15057219 */ /* 0x000fe200000102ff */
[----:B------:R-:W-:Y:S06]  /*1ad0*/  @P0 BRA `(.L_x_107) ;  /* 0x00000000001c0947 */ /* 0x000fec0003800000 */
[----:B------:R-:W-:-:S13]  /*1ae0*/  ISETP.NE.AND P0, PT, R15, R17, PT ;  /* 0x000000110f00720c */ /* 0x000fda0003f05270 */
[----:B------:R-:W-:Y:S02]  /*1af0*/  @!P0 LOP3.LUT R16, R16, R12, RZ, 0xfc, !PT ;  /* 0x0000000c10108212 */ /* 0x000fe400078efcff */
[----:B------:R-:W-:Y:S02]  /*1b00*/  @!P0 LOP3.LUT R5, R5, R13, RZ, 0xfc, !PT ;  /* 0x0000000d05058212 */ /* 0x000fe400078efcff */
[----:B------:R-:W-:Y:S01]  /*1b10*/  @!P0 MOV R17, R15 ;  /* 0x0000000f00118202 */ /* 0x000fe20000000f00 */
[----:B------:R-:W-:Y:S06]  /*1b20*/  @!P0 BRA `(.L_x_107) ;  /* 0x0000000000088947 */ /* 0x000fec0003800000 */
[----:B-1----:R-:W-:-:S05]  /*1b30*/  IMAD.WIDE.U32 R14, R15, 0x8, R2 ;  /* 0x000000080f0e7825 */ /* 0x002fca00078e0002 */
[----:B------:R0:W-:Y:S02]  /*1b40*/  REDG.E.OR.64.STRONG.GPU desc[UR16][R14.64], R12 ;  /* 0x0000000c0e00798e */ /* 0x0001e4000f12e510 */
.L_x_107:
[----:B------:R-:W-:Y:S05]  /*1b50*/  BSYNC.RECONVERGENT B2 ;  /* 0x0000000000027941 */ /* 0x000fea0003800200 */
.L_x_106:
[----:B------:R-:W-:Y:S01]  /*1b60*/  PLOP3.LUT P0, PT, PT, PT, PT, 0x8, 0x80 ;  /* 0x000000000080781c */ /* 0x000fe20003f0e170 */
[----:B------:R-:W-:-:S12]  /*1b70*/  @!P1 BRA `(.L_x_108) ;  /* 0xfffffffc008c9947 */ /* 0x000fd8000383ffff */
[----:B------:R-:W-:Y:S05]  /*1b80*/  BSYNC.RECONVERGENT B1 ;  /* 0x0000000000017941 */ /* 0x000fea0003800200 */
.L_x_105:
[----:B-1----:R-:W-:Y:S02]  /*1b90*/  IMAD.MOV.U32 R2, RZ, RZ, R17 ;  /* 0x000000ffff027224 */ /* 0x002fe400078e0011 */
[----:B------:R-:W-:-:S07]  /*1ba0*/  IMAD.MOV.U32 R3, RZ, RZ, RZ ;  /* 0x000000ffff037224 */ /* 0x000fce00078e00ff */
.L_x_104:
[----:B------:R-:W-:Y:S05]  /*1bb0*/  BSYNC.RECONVERGENT B0 ;  /* 0x0000000000007941 */ /* 0x000fea0003800200 */
.L_x_103:
[----:B------:R-:W-:Y:S01]  /*1bc0*/  ISETP.GE.U32.AND P0, PT, R4, UR8, PT ;  /* 0x0000000804007c0c */ /* 0x000fe2000bf06070 */
[----:B------:R-:W-:Y:S01]  /*1bd0*/  BSSY.RECONVERGENT B0, `(.L_x_109) ;  /* 0x0000008000007945 */ /* 0x000fe20003800200 */
[----:B------:R-:W-:Y:S02]  /*1be0*/  IMAD.MOV.U32 R17, RZ, RZ, R5 ;  /* 0x000000ffff117224 */ /* 0x000fe400078e0005 */
[----:B------:R-:W-:-:S13]  /*1bf0*/  ISETP.GE.U32.AND.EX P0, PT, R0, UR9, PT, P0 ;  /* 0x0000000900007c0c */ /* 0x000fda000bf06100 */
[----:B------:R-:W-:Y:S05]  /*1c00*/  @P0 BRA `(.L_x_110) ;  /* 0x0000000000100947 */ /* 0x000fea0003800000 */
[----:B------:R-:W1:Y:S02]  /*1c10*/  LDCU.64 UR10, c[0x0][0x3c8] ;  /* 0x00007900ff0a77ac */ /* 0x000e640008000a00 */
[----:B-1----:R-:W-:-:S04]  /*1c20*/  LEA R4, P0, R2, UR10, 0x3 ;  /* 0x0000000a02047c11 */ /* 0x002fc8000f8018ff */
[----:B------:R-:W-:-:S05]  /*1c30*/  LEA.HI.X R5, R2, UR11, R3, 0x3, P0 ;  /* 0x0000000b02057c11 */ /* 0x000fca00080f1c03 */
[----:B------:R1:W-:Y:S04]  /*1c40*/  REDG.E.OR.64.STRONG.GPU desc[UR16][R4.64], R16 ;  /* 0x000000100400798e */ /* 0x0003e8000f12e510 */
.L_x_110:
[----:B------:R-:W-:Y:S05]  /*1c50*/  BSYNC.RECONVERGENT B0 ;  /* 0x0000000000007941 */ /* 0x000fea0003800200 */
.L_x_109:
[----:B------:R-:W-:-:S04]  /*1c60*/  IADD3 R9, P0, PT, R9, R10, RZ ;  /* 0x0000000a09097210 */ /* 0x000fc80007f1e0ff */
[----:B------:R-:W-:Y:S02]  /*1c70*/  IADD3.X R8, PT, PT, R8, R7, RZ, P0, !PT ;  /* 0x0000000708087210 */ /* 0x000fe400007fe4ff */
[----:B------:R-:W-:-:S04]  /*1c80*/  ISETP.GE.U32.AND P0, PT, R9, UR6, PT ;  /* 0x0000000609007c0c */ /* 0x000fc8000bf06070 */
[----:B------:R-:W-:-:S13]  /*1c90*/  ISETP.GE.U32.AND.EX P0, PT, R8, UR7, PT, P0 ;  /* 0x0000000708007c0c */ /* 0x000fda000bf06100 */
[----:B------:R-:W-:Y:S05]  /*1ca0*/  @!P0 BRA `(.L_x_111) ;  /* 0xffffffe800748947 */ /* 0x000fea000383ffff */
[----:B------:R-:W-:Y:S05]  /*1cb0*/  EXIT ;  /* 0x000000000000794d */ /* 0x000fea0003800000 */
        .weak           $__internal_3_$__cuda_sm20_div_u64
        .type           $__internal_3_$__cuda_sm20_div_u64,@function
        .size           $__internal_3_$__cuda_sm20_div_u64,($__internal_4_$__cuda_sm20_rem_u64 - $__internal_3_$__cuda_sm20_div_u64)
$__internal_3_$__cuda_sm20_div_u64:
[----:B------:R-:W0:Y:S02]  /*1cc0*/  LDCU UR4, c[0x0][0x3a0] ;  /* 0x00007400ff0477ac */ /* 0x000e240008000800 */
[----:B0-----:R-:W0:Y:S08]  /*1cd0*/  I2F.U64.RP R6, UR4 ;  /* 0x0000000400067d12 */ /* 0x001e300008309000 */
[----:B0-----:R-:W0:Y:S02]  /*1ce0*/  MUFU.RCP R6, R6 ;  /* 0x0000000600067308 */ /* 0x001e240000001000 */
[----:B0-----:R-:W-:-:S06]  /*1cf0*/  VIADD R2, R6, 0x1ffffffe ;  /* 0x1ffffffe06027836 */ /* 0x001fcc0000000000 */
[----:B------:R-:W0:Y:S02]  /*1d00*/  F2I.U64.TRUNC R2, R2 ;  /* 0x0000000200027311 */ /* 0x000e24000020d800 */
[----:B0-----:R-:W-:-:S04]  /*1d10*/  IMAD.WIDE.U32 R4, R2, UR4, RZ ;  /* 0x0000000402047c25 */ /* 0x001fc8000f8e00ff */
[----:B------:R-:W-:Y:S01]  /*1d20*/  IMAD R5, R2, UR5, R5 ;  /* 0x0000000502057c24 */ /* 0x000fe2000f8e0205 */
[----:B------:R-:W-:-:S03]  /*1d30*/  IADD3 R13, P0, PT, RZ, -R4, RZ ;  /* 0x80000004ff0d7210 */ /* 0x000fc60007f1e0ff */
[----:B------:R-:W-:Y:S02]  /*1d40*/  IMAD R5, R3, UR4, R5 ;  /* 0x0000000403057c24 */ /* 0x000fe4000f8e0205 */
[----:B------:R-:W-:-:S04]  /*1d50*/  IMAD.HI.U32 R4, R2, R13, RZ ;  /* 0x0000000d02047227 */ /* 0x000fc800078e00ff */
[----:B------:R-:W-:Y:S02]  /*1d60*/  IMAD.X R15, RZ, RZ, ~R5, P0 ;  /* 0x000000ffff0f7224 */ /* 0x000fe400000e0e05 */
[----:B------:R-:W-:Y:S02]  /*1d70*/  IMAD.MOV.U32 R5, RZ, RZ, R2 ;  /* 0x000000ffff057224 */ /* 0x000fe400078e0002 */
[-C--:B------:R-:W-:Y:S02]  /*1d80*/  IMAD R17, R3, R15.reuse, RZ ;  /* 0x0000000f03117224 */ /* 0x080fe400078e02ff */
[----:B------:R-:W-:-:S04]  /*1d90*/  IMAD.WIDE.U32 R4, P0, R2, R15, R4 ;  /* 0x0000000f02047225 */ /* 0x000fc80007800004 */
[----:B------:R-:W-:-:S04]  /*1da0*/  IMAD.HI.U32 R15, R3, R15, RZ ;  /* 0x0000000f030f7227 */ /* 0x000fc800078e00ff */
[----:B------:R-:W-:-:S05]  /*1db0*/  IMAD.HI.U32 R4, P1, R3, R13, R4 ;  /* 0x0000000d03047227 */ /* 0x000fca0007820004 */
[----:B------:R-:W-:Y:S02]  /*1dc0*/  IADD3 R5, P2, PT, R17, R4, RZ ;  /* 0x0000000411057210 */ /* 0x000fe40007f5e0ff */
[----:B------:R-:W-:-:S03]  /*1dd0*/  IADD3.X R4, PT, PT, R15, R3, RZ, P0, !PT ;  /* 0x000000030f047210 */ /* 0x000fc600007fe4ff */
[----:B------:R-:W-:Y:S01]  /*1de0*/  IMAD.WIDE.U32 R2, R5, UR4, RZ ;  /* 0x0000000405027c25 */ /* 0x000fe2000f8e00ff */
[----:B------:R-:W-:-:S03]  /*1df0*/  IADD3.X R13, PT, PT, RZ, RZ, R4, P2, P1 ;  /* 0x000000ffff0d7210 */ /* 0x000fc600017e2404 */
[----:B------:R-:W-:Y:S01]  /*1e00*/  IMAD R4, R5, UR5, R3 ;  /* 0x0000000505047c24 */ /* 0x000fe2000f8e0203 */
[----:B------:R-:W-:-:S03]  /*1e10*/  IADD3 R3, P0, PT, RZ, -R2, RZ ;  /* 0x80000002ff037210 */ /* 0x000fc60007f1e0ff */
[----:B------:R-:W-:Y:S02]  /*1e20*/  IMAD R2, R13, UR4, R4 ;  /* 0x000000040d027c24 */ /* 0x000fe4000f8e0204 */
        /* <DEDUP_REMOVED lines=17> */
[----:B------:R-:W-:-:S04]  /*1f40*/  IMAD.WIDE.U32 R2, R5, UR4, RZ ;  /* 0x0000000405027c25 */ /* 0x000fc8000f8e00ff */
[----:B------:R-:W-:Y:S01]  /*1f50*/  IMAD.X R4, RZ, RZ, R4, P1 ;  /* 0x000000ffff047224 */ /* 0x000fe200008e0604 */
[----:B------:R-:W-:Y:S01]  /*1f60*/  IADD3 R15, P1, PT, -R2, R9, RZ ;  /* 0x00000009020f7210 */ /* 0x000fe20007f3e1ff */
[----:B------:R-:W-:-:S03]  /*1f70*/  IMAD R3, R5, UR5, R3 ;  /* 0x0000000505037c24 */ /* 0x000fc6000f8e0203 */
[C---:B------:R-:W-:Y:S01]  /*1f80*/  ISETP.GE.U32.AND P0, PT, R15.reuse, UR4, PT ;  /* 0x000000040f007c0c */ /* 0x040fe2000bf06070 */
[----:B------:R-:W-:Y:S01]  /*1f90*/  IMAD R3, R4, UR4, R3 ;  /* 0x0000000404037c24 */ /* 0x000fe2000f8e0203 */
[----:B------:R-:W-:-:S03]  /*1fa0*/  IADD3 R6, P2, PT, R15, -UR4, RZ ;  /* 0x800000040f067c10 */ /* 0x000fc6000ff5e0ff */
[----:B------:R-:W-:Y:S01]  /*1fb0*/  IMAD.X R17, R8, 0x1, ~R3, P1 ;  /* 0x0000000108117824 */ /* 0x000fe200008e0e03 */
[----:B------:R-:W-:-:S04]  /*1fc0*/  IADD3 R2, P1, PT, R5, 0x1, RZ ;  /* 0x0000000105027810 */ /* 0x000fc80007f3e0ff */
[C---:B------:R-:W-:Y:S01]  /*1fd0*/  ISETP.GE.U32.AND.EX P0, PT, R17.reuse, UR5, PT, P0 ;  /* 0x0000000511007c0c */ /* 0x040fe2000bf06100 */
[----:B------:R-:W-:Y:S01]  /*1fe0*/  IMAD.X R13, RZ, RZ, R4, P1 ;  /* 0x000000ffff0d7224 */ /* 0x000fe200008e0604 */
[----:B------:R-:W-:Y:S02]  /*1ff0*/  IADD3.X R12, PT, PT, R17, ~UR5, RZ, P2, !PT ;  /* 0x80000005110c7c10 */ /* 0x000fe400097fe4ff */
[----:B------:R-:W-:Y:S02]  /*2000*/  SEL R6, R6, R15, P0 ;  /* 0x0000000f06067207 */ /* 0x000fe40000000000 */
[----:B------:R-:W-:Y:S02]  /*2010*/  SEL R3, R2, R5, P0 ;  /* 0x0000000502037207 */ /* 0x000fe40000000000 */
[----:B------:R-:W-:Y:S02]  /*2020*/  SEL R5, R12, R17, P0 ;  /* 0x000000110c057207 */ /* 0x000fe40000000000 */
[----:B------:R-:W-:-:S02]  /*2030*/  SEL R2, R13, R4, P0 ;  /* 0x000000040d027207 */ /* 0x000fc40000000000 */
[----:B------:R-:W-:Y:S02]  /*2040*/  ISETP.GE.U32.AND P0, PT, R6, UR4, PT ;  /* 0x0000000406007c0c */ /* 0x000fe4000bf06070 */
[----:B------:R-:W-:Y:S02]  /*2050*/  IADD3 R4, P2, PT, R3, 0x1, RZ ;  /* 0x0000000103047810 */ /* 0x000fe40007f5e0ff */
[----:B------:R-:W-:Y:S02]  /*2060*/  ISETP.GE.U32.AND.EX P0, PT, R5, UR5, PT, P0 ;  /* 0x0000000505007c0c */ /* 0x000fe4000bf06100 */
[-C--:B------:R-:W-:Y:S02]  /*2070*/  IADD3.X R5, PT, PT, RZ, R2.reuse, RZ, P2, !PT ;  /* 0x00000002ff057210 */ /* 0x080fe400017fe4ff */
[----:B------:R-:W-:Y:S02]  /*2080*/  ISETP.NE.U32.AND P1, PT, RZ, UR4, PT ;  /* 0x00000004ff007c0c */ /* 0x000fe4000bf25070 */
[----:B------:R-:W-:Y:S01]  /*2090*/  SEL R4, R4, R3, P0 ;  /* 0x0000000304047207 */ /* 0x000fe20000000000 */
[----:B------:R-:W-:Y:S01]  /*20a0*/  IMAD.MOV.U32 R3, RZ, RZ, 0x0 ;  /* 0x00000000ff037424 */ /* 0x000fe200078e00ff */
[----:B------:R-:W-:Y:S01]  /*20b0*/  SEL R5, R5, R2, P0 ;  /* 0x0000000205057207 */ /* 0x000fe20000000000 */
[----:B------:R-:W-:Y:S01]  /*20c0*/  IMAD.MOV.U32 R2, RZ, RZ, R0 ;  /* 0x000000ffff027224 */ /* 0x000fe200078e0000 */
[----:B------:R-:W-:-:S04]  /*20d0*/  ISETP.NE.AND.EX P1, PT, RZ, UR5, PT, P1 ;  /* 0x00000005ff007c0c */ /* 0x000fc8000bf25310 */
[----:B------:R-:W-:Y:S02]  /*20e0*/  SEL R4, R4, 0xffffffff, P1 ;  /* 0xffffffff04047807 */ /* 0x000fe40000800000 */
[----:B------:R-:W-:Y:S01]  /*20f0*/  SEL R5, R5, 0xffffffff, P1 ;  /* 0xffffffff05057807 */ /* 0x000fe20000800000 */
[----:B------:R-:W-:Y:S06]  /*2100*/  RET.REL.NODEC R2 `(sieve_wheel_primes) ;  /* 0xffffffdc02bc7950 */ /* 0x000fec0003c3ffff */
        .weak           $__internal_4_$__cuda_sm20_rem_u64
        .type           $__internal_4_$__cuda_sm20_rem_u64,@function
        .size           $__internal_4_$__cuda_sm20_rem_u64,(.L_x_119 - $__internal_4_$__cuda_sm20_rem_u64)
$__internal_4_$__cuda_sm20_rem_u64:
[----:B------:R-:W-:Y:S01]  /*2110*/  IMAD.MOV.U32 R24, RZ, RZ, R23 ;  /* 0x000000ffff187224 */ /* 0x000fe200078e0017 */
[----:B------:R-:W-:-:S05]  /*2120*/  MOV R25, R5 ;  /* 0x0000000500197202 */ /* 0x000fca0000000f00 */
[----:B------:R-:W0:Y:S08]  /*2130*/  I2F.U64.RP R24, R24 ;  /* 0x0000001800187312 */ /* 0x000e300000309000 */
[----:B0-----:R-:W0:Y:S02]  /*2140*/  MUFU.RCP R18, R24 ;  /* 0x0000001800127308 */ /* 0x001e240000001000 */
[----:B0-----:R-:W-:-:S06]  /*2150*/  VIADD R18, R18, 0x1ffffffe ;  /* 0x1ffffffe12127836 */ /* 0x001fcc0000000000 */
[----:B------:R-:W0:Y:S02]  /*2160*/  F2I.U64.TRUNC R18, R18 ;  /* 0x0000001200127311 */ /* 0x000e24000020d800 */
[----:B0-----:R-:W-:-:S04]  /*2170*/  IMAD.WIDE.U32 R20, R18, R23, RZ ;  /* 0x0000001712147225 */ /* 0x001fc800078e00ff */
[----:B------:R-:W-:Y:S01]  /*2180*/  IMAD R21, R18, R5, R21 ;  /* 0x0000000512157224 */ /* 0x000fe200078e0215 */
[----:B------:R-:W-:-:S03]  /*2190*/  IADD3 R27, P0, PT, RZ, -R20, RZ ;  /* 0x80000014ff1b7210 */ /* 0x000fc60007f1e0ff */
[----:B------:R-:W-:Y:S02]  /*21a0*/  IMAD R21, R19, R23, R21 ;  /* 0x0000001713157224 */ /* 0x000fe400078e0215 */
[----:B------:R-:W-:-:S04]  /*21b0*/  IMAD.HI.U32 R20, R18, R27, RZ ;  /* 0x0000001b12147227 */ /* 0x000fc800078e00ff */
[----:B------:R-:W-:Y:S02]  /*21c0*/  IMAD.X R29, RZ, RZ, ~R21, P0 ;  /* 0x000000ffff1d7224 */ /* 0x000fe400000e0e15 */
[----:B------:R-:W-:Y:S02]  /*21d0*/  IMAD.MOV.U32 R21, RZ, RZ, R18 ;  /* 0x000000ffff157224 */ /* 0x000fe400078e0012 */
[-C--:B------:R-:W-:Y:S02]  /*21e0*/  IMAD R25, R19, R29.reuse, RZ ;  /* 0x0000001d13197224 */ /* 0x080fe400078e02ff */
[----:B------:R-:W-:-:S04]  /*21f0*/  IMAD.WIDE.U32 R20, P0, R18, R29, R20 ;  /* 0x0000001d12147225 */ /* 0x000fc80007800014 */
[----:B------:R-:W-:-:S04]  /*2200*/  IMAD.HI.U32 R29, R19, R29, RZ ;  /* 0x0000001d131d7227 */ /* 0x000fc800078e00ff */
[----:B------:R-:W-:Y:S01]  /*2210*/  IMAD.HI.U32 R20, P1, R19, R27, R20 ;  /* 0x0000001b13147227 */ /* 0x000fe20007820014 */
[----:B------:R-:W-:-:S04]  /*2220*/  IADD3.X R24, PT, PT, R29, R19, RZ, P0, !PT ;  /* 0x000000131d187210 */ /* 0x000fc800007fe4ff */
[----:B------:R-:W-:-:S04]  /*2230*/  IADD3 R21, P2, PT, R25, R20, RZ ;  /* 0x0000001419157210 */ /* 0x000fc80007f5e0ff */
[----:B------:R-:W-:Y:S01]  /*2240*/  IADD3.X R24, PT, PT, RZ, RZ, R24, P2, P1 ;  /* 0x000000ffff187210 */ /* 0x000fe200017e2418 */
[----:B------:R-:W-:-:S04]  /*2250*/  IMAD.WIDE.U32 R18, R21, R23, RZ ;  /* 0x0000001715127225 */ /* 0x000fc800078e00ff */
[----:B------:R-:W-:Y:S01]  /*2260*/  IMAD R20, R21, R5, R19 ;  /* 0x0000000515147224 */ /* 0x000fe200078e0213 */
        /* <DEDUP_REMOVED lines=22> */
[----:B------:R-:W-:Y:S02]  /*23d0*/  IMAD R24, R24, R5, R19 ;  /* 0x0000000518187224 */ /* 0x000fe400078e0213 */
[----:B------:R-:W-:Y:S01]  /*23e0*/  IMAD.MOV.U32 R19, RZ, RZ, 0x0 ;  /* 0x00000000ff137424 */ /* 0x000fe200078e00ff */
[-C--:B------:R-:W-:Y:S01]  /*23f0*/  ISETP.GE.U32.AND P0, PT, R0, R23.reuse, PT ;  /* 0x000000170000720c */ /* 0x080fe20003f06070 */
[----:B------:R-:W-:-:S04]  /*2400*/  IMAD R20, R20, R23, R24 ;  /* 0x0000001714147224 */ /* 0x000fc800078e0218 */
[----:B------:R-:W-:Y:S01]  /*2410*/  IMAD.X R24, R3, 0x1, ~R20, P1 ;  /* 0x0000000103187824 */ /* 0x000fe200008e0e14 */
[----:B------:R-:W-:-:S04]  /*2420*/  IADD3 R18, P1, PT, -R23, R0, RZ ;  /* 0x0000000017127210 */ /* 0x000fc80007f3e1ff */
[C---:B------:R-:W-:Y:S01]  /*2430*/  ISETP.GE.U32.AND.EX P0, PT, R24.reuse, R5, PT, P0 ;  /* 0x000000051800720c */ /* 0x040fe20003f06100 */
[----:B------:R-:W-:Y:S01]  /*2440*/  IMAD.X R20, R24, 0x1, ~R5, P1 ;  /* 0x0000000118147824 */ /* 0x000fe200008e0e05 */
[C---:B------:R-:W-:Y:S02]  /*2450*/  ISETP.NE.U32.AND P1, PT, R23.reuse, RZ, PT ;  /* 0x000000ff1700720c */ /* 0x040fe40003f25070 */
[----:B------:R-:W-:Y:S02]  /*2460*/  SEL R18, R18, R0, P0 ;  /* 0x0000000012127207 */ /* 0x000fe40000000000 */
[----:B------:R-:W-:Y:S02]  /*2470*/  SEL R20, R20, R24, P0 ;  /* 0x0000001814147207 */ /* 0x000fe40000000000 */
[----:B------:R-:W-:Y:S02]  /*2480*/  ISETP.GE.U32.AND P0, PT, R18, R23, PT ;  /* 0x000000171200720c */ /* 0x000fe40003f06070 */
[----:B------:R-:W-:-:S02]  /*2490*/  IADD3 R0, P2, PT, -R23, R18, RZ ;  /* 0x0000001217007210 */ /* 0x000fc40007f5e1ff */
[----:B------:R-:W-:Y:S02]  /*24a0*/  ISETP.GE.U32.AND.EX P0, PT, R20, R5, PT, P0 ;  /* 0x000000051400720c */ /* 0x000fe40003f06100 */
[C---:B------:R-:W-:Y:S02]  /*24b0*/  IADD3.X R3, PT, PT, ~R5.reuse, R20, RZ, P2, !PT ;  /* 0x0000001405037210 */ /* 0x040fe400017fe5ff */
[----:B------:R-:W-:Y:S01]  /*24c0*/  SEL R0, R0, R18, P0 ;  /* 0x0000001200007207 */ /* 0x000fe20000000000 */
[----:B------:R-:W-:Y:S01]  /*24d0*/  IMAD.MOV.U32 R18, RZ, RZ, R22 ;  /* 0x000000ffff127224 */ /* 0x000fe200078e0016 */
[----:B------:R-:W-:Y:S02]  /*24e0*/  ISETP.NE.AND.EX P1, PT, R5, RZ, PT, P1 ;  /* 0x000000ff0500720c */ /* 0x000fe40003f25310 */
[----:B------:R-:W-:Y:S02]  /*24f0*/  SEL R3, R3, R20, P0 ;  /* 0x0000001403037207 */ /* 0x000fe40000000000 */
[----:B------:R-:W-:-:S02]  /*2500*/  SEL R0, R0, 0xffffffff, P1 ;  /* 0xffffffff00007807 */ /* 0x000fc40000800000 */
[----:B------:R-:W-:Y:S01]  /*2510*/  SEL R3, R3, 0xffffffff, P1 ;  /* 0xffffffff03037807 */ /* 0x000fe20000800000 */
[----:B------:R-:W-:Y:S06]  /*2520*/  RET.REL.NODEC R18 `(sieve_wheel_primes) ;  /* 0xffffffd812b47950 */ /* 0x000fec0003c3ffff */
.L_x_112:
        /* <DEDUP_REMOVED lines=13> */
.L_x_119:


//--------------------- .text.clear_buffers       --------------------------
	.section	.text.clear_buffers,"ax",@progbits
	.align	128
        .global         clear_buffers
        .type           clear_buffers,@function
        .size           clear_buffers,(.L_x_124 - clear_buffers)
        .other          clear_buffers,@"STO_CUDA_ENTRY STV_DEFAULT"
clear_buffers:
.text.clear_buffers:
[----:B------:R-:W-:Y:S01]  /*0000*/  LDC R1, c[0x0][0x37c] ;  /* 0x0000df00ff017b82 */ /* 0x000fe20000000800 */
[----:B------:R-:W0:Y:S07]  /*0010*/  S2R R0, SR_TID.X ;  /* 0x0000000000007919 */ /* 0x000e2e0000002100 */
[----:B------:R-:W0:Y:S01]  /*0020*/  S2UR UR4, SR_CTAID.X ;  /* 0x00000000000479c3 */ /* 0x000e220000002500 */
[----:B------:R-:W1:Y:S07]  /*0030*/  LDCU UR5, c[0x0][0x390] ;  /* 0x00007200ff0577ac */ /* 0x000e6e0008000800 */
[----:B------:R-:W0:Y:S02]  /*0040*/  LDC R11, c[0x0][0x360] ;  /* 0x0000d800ff0b7b82 */ /* 0x000e240000000800 */
[----:B0-----:R-:W-:-:S05]  /*0050*/  IMAD R0, R11, UR4, R0 ;  /* 0x000000040b007c24 */ /* 0x001fca000f8e0200 */
[----:B-1----:R-:W-:-:S13]  /*0060*/  ISETP.GE.U32.AND P0, PT, R0, UR5, PT ;  /* 0x0000000500007c0c */ /* 0x002fda000bf06070 */
[----:B------:R-:W-:Y:S05]  /*0070*/  @P0 EXIT ;  /* 0x000000000000094d */ /* 0x000fea0003800000 */
[----:B------:R-:W0:Y:S01]  /*0080*/  LDC.64 R6, c[0x0][0x380] ;  /* 0x0000e000ff067b82 */ /* 0x000e220000000a00 */
[----:B------:R-:W1:Y:S01]  /*0090*/  LDCU UR4, c[0x0][0x370] ;  /* 0x00006e00ff0477ac */ /* 0x000e620008000800 */
[----:B------:R-:W2:Y:S06]  /*00a0*/  LDCU.64 UR6, c[0x0][0x358] ;  /* 0x00006b00ff0677ac */ /* 0x000eac0008000a00 */
[----:B------:R-:W3:Y:S01]  /*00b0*/  LDC.64 R8, c[0x0][0x388] ;  /* 0x0000e200ff087b82 */ /* 0x000ee20000000a00 */
[----:B-1----:R-:W-:-:S07]  /*00c0*/  IMAD R11, R11, UR4, RZ ;  /* 0x000000040b0b7c24 */ /* 0x002fce000f8e02ff */
.L_x_113:
[----:B0-----:R-:W-:-:S04]  /*00d0*/  IMAD.WIDE.U32 R2, R0, 0x8, R6 ;  /* 0x0000000800027825 */ /* 0x001fc800078e0006 */
[----:B---3--:R-:W-:Y:S01]  /*00e0*/  IMAD.WIDE.U32 R4, R0, 0x8, R8 ;  /* 0x0000000800047825 */ /* 0x008fe200078e0008 */
[----:B--2---:R1:W-:Y:S01]  /*00f0*/  STG.E.64 desc[UR6][R2.64], RZ ;  /* 0x000000ff02007986 */ /* 0x0043e2000c101b06 */
[----:B------:R-:W-:-:S03]  /*0100*/  IADD3 R0, PT, PT, R11, R0, RZ ;  /* 0x000000000b007210 */ /* 0x000fc60007ffe0ff */
[----:B------:R1:W-:Y:S01]  /*0110*/  STG.E.64 desc[UR6][R4.64], RZ ;  /* 0x000000ff04007986 */ /* 0x0003e2000c101b06 */
[----:B------:R-:W-:-:S13]  /*0120*/  ISETP.GE.U32.AND P0, PT, R0, UR5, PT ;  /* 0x0000000500007c0c */ /* 0x000fda000bf06070 */
[----:B-1----:R-:W-:Y:S05]  /*0130*/  @!P0 BRA `(.L_x_113) ;  /* 0xfffffffc00e48947 */ /* 0x002fea000383ffff */
[----:B------:R-:W-:Y:S05]  /*0140*/  EXIT ;  /* 0x000000000000794d */ /* 0x000fea0003800000 */
.L_x_114:
        /* <DEDUP_REMOVED lines=11> */
.L_x_124:


//--------------------- .nv.shared.reduce_block_results --------------------------
	.section	.nv.shared.reduce_block_results,"aw",@nobits
	.sectionflags	@""
	.align	16
.nv.shared.reduce_block_results:
	.zero		1152


//--------------------- .nv.shared.reserved.0     --------------------------
	.section	.nv.shared.reserved.0,"aw",@nobits
	.weak		__nv_reservedSMEM_offset_0_alias
	.size		__nv_reservedSMEM_offset_0_alias, 0, 64
	.other		__nv_reservedSMEM_offset_0_alias,@"STO_CUDA_RESERVED_SHARED STV_DEFAULT"
__nv_reservedSMEM_offset_0_alias:
	.zero		0
	.zero		64


//--------------------- .nv.shared.twin_sum_wheel --------------------------
	.section	.nv.shared.twin_sum_wheel,"aw",@nobits
	.sectionflags	@""
	.align	16
.nv.shared.twin_sum_wheel:
	.zero		1152


//--------------------- .nv.shared.sieve_wheel_primes_small --------------------------
	.section	.nv.shared.sieve_wheel_primes_small,"aw",@nobits
	.sectionflags	@""
	.align	16
	.zero		1024


//--------------------- .nv.shared.sieve_wheel_primes --------------------------
	.section	.nv.shared.sieve_wheel_primes,"aw",@nobits
	.sectionflags	@""
	.align	16
	.zero		1024


//--------------------- .nv.shared.clear_buffers  --------------------------
	.section	.nv.shared.clear_buffers,"aw",@nobits
	.sectionflags	@""
	.align	16
	.zero		1024


//--------------------- .nv.constant0.reduce_block_results --------------------------
	.section	.nv.constant0.reduce_block_results,"a",@progbits
	.sectionflags	@""
	.align	4
.nv.constant0.reduce_block_results:
	.zero		936


//--------------------- .nv.constant0.twin_sum_wheel --------------------------
	.section	.nv.constant0.twin_sum_wheel,"a",@progbits
	.sectionflags	@""
	.align	4
.nv.constant0.twin_sum_wheel:
	.zero		976


//--------------------- .nv.constant0.sieve_wheel_primes_small --------------------------
	.section	.nv.constant0.sieve_wheel_primes_small,"a",@progbits
	.sectionflags	@""
	.align	4
.nv.constant0.sieve_wheel_primes_small:
	.zero		976


//--------------------- .nv.constant0.sieve_wheel_primes --------------------------
	.section	.nv.constant0.sieve_wheel_primes,"a",@progbits
	.sectionflags	@""
	.align	4
.nv.constant0.sieve_wheel_primes:
	.zero		976


//--------------------- .nv.constant0.clear_buffers --------------------------
	.section	.nv.constant0.clear_buffers,"a",@progbits
	.sectionflags	@""
	.align	4
.nv.constant0.clear_buffers:
	.zero		916


//--------------------- SYMBOLS --------------------------

	.type		.nv.reservedSmem.offset0,@object
	.size		.nv.reservedSmem.offset0,0x4
	.type		.nv.reservedSmem.cap,@object
	.size		.nv.reservedSmem.cap,0x4
